//
// Generated by NVIDIA NVVM Compiler
//
// Compiler Build ID: CL-36424714
// Cuda compilation tools, release 13.0, V13.0.88
// Based on NVVM 20.0.0
//

.version 9.0
.target sm_100
.address_size 64

	// .globl	_Z14row_major_testPa
.extern .func  (.param .b32 func_retval0) vprintf
(
	.param .b64 vprintf_param_0,
	.param .b64 vprintf_param_1
)
;
// _ZZ14row_major_testPaE2sh has been demoted
// _ZZ14col_major_testPaE2sh has been demoted
// _ZZ8mma_testPaS_PiE4sh_A has been demoted
// _ZZ8mma_testPaS_PiE4sh_B has been demoted
.global .align 1 .b8 $str[22] = {76, 97, 110, 101, 32, 37, 100, 44, 32, 68, 97, 116, 97, 32, 37, 100, 58, 32, 37, 100, 10};

.visible .entry _Z14row_major_testPa(
	.param .u64 .ptr .align 1 _Z14row_major_testPa_param_0
)
{
	.local .align 8 .b8 	__local_depot0[16];
	.reg .b64 	%SP;
	.reg .b64 	%SPL;
	.reg .pred 	%p<2>;
	.reg .b16 	%rs<17>;
	.reg .b32 	%r<88>;
	.reg .b64 	%rd<17>;
	// demoted variable
	.shared .align 1 .b8 _ZZ14row_major_testPaE2sh[512];
	mov.u64 	%SPL, __local_depot0;
	cvta.local.u64 	%SP, %SPL;
	ld.param.u64 	%rd2, [_Z14row_major_testPa_param_0];
	mov.u32 	%r9, %tid.x;
	mov.u32 	%r10, _ZZ14row_major_testPaE2sh;
	add.s32 	%r11, %r10, %r9;
	cvta.to.global.u64 	%rd3, %rd2;
	cvt.u64.u32 	%rd4, %r9;
	add.s64 	%rd5, %rd3, %rd4;
	ld.global.u8 	%rs1, [%rd5];
	st.shared.u8 	[%r11], %rs1;
	ld.global.u8 	%rs2, [%rd5+32];
	st.shared.u8 	[%r11+32], %rs2;
	ld.global.u8 	%rs3, [%rd5+64];
	st.shared.u8 	[%r11+64], %rs3;
	ld.global.u8 	%rs4, [%rd5+96];
	st.shared.u8 	[%r11+96], %rs4;
	ld.global.u8 	%rs5, [%rd5+128];
	st.shared.u8 	[%r11+128], %rs5;
	ld.global.u8 	%rs6, [%rd5+160];
	st.shared.u8 	[%r11+160], %rs6;
	ld.global.u8 	%rs7, [%rd5+192];
	st.shared.u8 	[%r11+192], %rs7;
	ld.global.u8 	%rs8, [%rd5+224];
	st.shared.u8 	[%r11+224], %rs8;
	ld.global.u8 	%rs9, [%rd5+256];
	st.shared.u8 	[%r11+256], %rs9;
	ld.global.u8 	%rs10, [%rd5+288];
	st.shared.u8 	[%r11+288], %rs10;
	ld.global.u8 	%rs11, [%rd5+320];
	st.shared.u8 	[%r11+320], %rs11;
	ld.global.u8 	%rs12, [%rd5+352];
	st.shared.u8 	[%r11+352], %rs12;
	ld.global.u8 	%rs13, [%rd5+384];
	st.shared.u8 	[%r11+384], %rs13;
	ld.global.u8 	%rs14, [%rd5+416];
	st.shared.u8 	[%r11+416], %rs14;
	ld.global.u8 	%rs15, [%rd5+448];
	st.shared.u8 	[%r11+448], %rs15;
	ld.global.u8 	%rs16, [%rd5+480];
	st.shared.u8 	[%r11+480], %rs16;
	shl.b32 	%r12, %r9, 5;
	and.b32  	%r13, %r12, 480;
	cvt.u64.u32 	%rd6, %r13;
	and.b32  	%r14, %r9, 1008;
	cvt.u64.u32 	%rd7, %r14;
	cvt.u64.u32 	%rd8, %r10;
	cvta.shared.u64 	%rd9, %rd8;
	add.s64 	%rd10, %rd7, %rd9;
	add.s64 	%rd11, %rd10, %rd6;
	cvta.to.shared.u64 	%rd12, %rd11;
	cvt.u32.u64 	%r15, %rd12;
	cvt.u64.u32 	%rd1, %r15;
	// begin inline asm
	ldmatrix.sync.aligned.m8n8.x4.shared.b16 {%r5, %r6, %r7, %r8}, [%rd1];
	// end inline asm
	setp.ne.s32 	%p1, %r9, 0;
	@%p1 bra 	$L__BB0_2;
	add.u64 	%rd13, %SP, 0;
	add.u64 	%rd14, %SPL, 0;
	cvt.s32.s8 	%r16, %r5;
	mov.b32 	%r17, 0;
	st.local.v2.u32 	[%rd14], {%r17, %r17};
	st.local.u32 	[%rd14+8], %r16;
	mov.u64 	%rd15, $str;
	cvta.global.u64 	%rd16, %rd15;
	{ // callseq 0, 0
	.param .b64 param0;
	st.param.b64 	[param0], %rd16;
	.param .b64 param1;
	st.param.b64 	[param1], %rd13;
	.param .b32 retval0;
	call.uni (retval0), 
	vprintf, 
	(
	param0, 
	param1
	);
	ld.param.b32 	%r18, [retval0];
	} // callseq 0
	shl.b32 	%r20, %r5, 16;
	shr.s32 	%r21, %r20, 24;
	mov.b32 	%r22, 1;
	st.local.v2.u32 	[%rd14], {%r17, %r22};
	st.local.u32 	[%rd14+8], %r21;
	{ // callseq 1, 0
	.param .b64 param0;
	st.param.b64 	[param0], %rd16;
	.param .b64 param1;
	st.param.b64 	[param1], %rd13;
	.param .b32 retval0;
	call.uni (retval0), 
	vprintf, 
	(
	param0, 
	param1
	);
	ld.param.b32 	%r23, [retval0];
	} // callseq 1
	shl.b32 	%r25, %r5, 8;
	shr.s32 	%r26, %r25, 24;
	mov.b32 	%r27, 2;
	st.local.v2.u32 	[%rd14], {%r17, %r27};
	st.local.u32 	[%rd14+8], %r26;
	{ // callseq 2, 0
	.param .b64 param0;
	st.param.b64 	[param0], %rd16;
	.param .b64 param1;
	st.param.b64 	[param1], %rd13;
	.param .b32 retval0;
	call.uni (retval0), 
	vprintf, 
	(
	param0, 
	param1
	);
	ld.param.b32 	%r28, [retval0];
	} // callseq 2
	shr.s32 	%r30, %r5, 24;
	mov.b32 	%r31, 3;
	st.local.v2.u32 	[%rd14], {%r17, %r31};
	st.local.u32 	[%rd14+8], %r30;
	{ // callseq 3, 0
	.param .b64 param0;
	st.param.b64 	[param0], %rd16;
	.param .b64 param1;
	st.param.b64 	[param1], %rd13;
	.param .b32 retval0;
	call.uni (retval0), 
	vprintf, 
	(
	param0, 
	param1
	);
	ld.param.b32 	%r32, [retval0];
	} // callseq 3
	cvt.s32.s8 	%r34, %r6;
	mov.b32 	%r35, 4;
	st.local.v2.u32 	[%rd14], {%r17, %r35};
	st.local.u32 	[%rd14+8], %r34;
	{ // callseq 4, 0
	.param .b64 param0;
	st.param.b64 	[param0], %rd16;
	.param .b64 param1;
	st.param.b64 	[param1], %rd13;
	.param .b32 retval0;
	call.uni (retval0), 
	vprintf, 
	(
	param0, 
	param1
	);
	ld.param.b32 	%r36, [retval0];
	} // callseq 4
	shl.b32 	%r38, %r6, 16;
	shr.s32 	%r39, %r38, 24;
	mov.b32 	%r40, 5;
	st.local.v2.u32 	[%rd14], {%r17, %r40};
	st.local.u32 	[%rd14+8], %r39;
	{ // callseq 5, 0
	.param .b64 param0;
	st.param.b64 	[param0], %rd16;
	.param .b64 param1;
	st.param.b64 	[param1], %rd13;
	.param .b32 retval0;
	call.uni (retval0), 
	vprintf, 
	(
	param0, 
	param1
	);
	ld.param.b32 	%r41, [retval0];
	} // callseq 5
	shl.b32 	%r43, %r6, 8;
	shr.s32 	%r44, %r43, 24;
	mov.b32 	%r45, 6;
	st.local.v2.u32 	[%rd14], {%r17, %r45};
	st.local.u32 	[%rd14+8], %r44;
	{ // callseq 6, 0
	.param .b64 param0;
	st.param.b64 	[param0], %rd16;
	.param .b64 param1;
	st.param.b64 	[param1], %rd13;
	.param .b32 retval0;
	call.uni (retval0), 
	vprintf, 
	(
	param0, 
	param1
	);
	ld.param.b32 	%r46, [retval0];
	} // callseq 6
	shr.s32 	%r48, %r6, 24;
	mov.b32 	%r49, 7;
	st.local.v2.u32 	[%rd14], {%r17, %r49};
	st.local.u32 	[%rd14+8], %r48;
	{ // callseq 7, 0
	.param .b64 param0;
	st.param.b64 	[param0], %rd16;
	.param .b64 param1;
	st.param.b64 	[param1], %rd13;
	.param .b32 retval0;
	call.uni (retval0), 
	vprintf, 
	(
	param0, 
	param1
	);
	ld.param.b32 	%r50, [retval0];
	} // callseq 7
	cvt.s32.s8 	%r52, %r7;
	mov.b32 	%r53, 8;
	st.local.v2.u32 	[%rd14], {%r17, %r53};
	st.local.u32 	[%rd14+8], %r52;
	{ // callseq 8, 0
	.param .b64 param0;
	st.param.b64 	[param0], %rd16;
	.param .b64 param1;
	st.param.b64 	[param1], %rd13;
	.param .b32 retval0;
	call.uni (retval0), 
	vprintf, 
	(
	param0, 
	param1
	);
	ld.param.b32 	%r54, [retval0];
	} // callseq 8
	shl.b32 	%r56, %r7, 16;
	shr.s32 	%r57, %r56, 24;
	mov.b32 	%r58, 9;
	st.local.v2.u32 	[%rd14], {%r17, %r58};
	st.local.u32 	[%rd14+8], %r57;
	{ // callseq 9, 0
	.param .b64 param0;
	st.param.b64 	[param0], %rd16;
	.param .b64 param1;
	st.param.b64 	[param1], %rd13;
	.param .b32 retval0;
	call.uni (retval0), 
	vprintf, 
	(
	param0, 
	param1
	);
	ld.param.b32 	%r59, [retval0];
	} // callseq 9
	shl.b32 	%r61, %r7, 8;
	shr.s32 	%r62, %r61, 24;
	mov.b32 	%r63, 10;
	st.local.v2.u32 	[%rd14], {%r17, %r63};
	st.local.u32 	[%rd14+8], %r62;
	{ // callseq 10, 0
	.param .b64 param0;
	st.param.b64 	[param0], %rd16;
	.param .b64 param1;
	st.param.b64 	[param1], %rd13;
	.param .b32 retval0;
	call.uni (retval0), 
	vprintf, 
	(
	param0, 
	param1
	);
	ld.param.b32 	%r64, [retval0];
	} // callseq 10
	shr.s32 	%r66, %r7, 24;
	mov.b32 	%r67, 11;
	st.local.v2.u32 	[%rd14], {%r17, %r67};
	st.local.u32 	[%rd14+8], %r66;
	{ // callseq 11, 0
	.param .b64 param0;
	st.param.b64 	[param0], %rd16;
	.param .b64 param1;
	st.param.b64 	[param1], %rd13;
	.param .b32 retval0;
	call.uni (retval0), 
	vprintf, 
	(
	param0, 
	param1
	);
	ld.param.b32 	%r68, [retval0];
	} // callseq 11
	cvt.s32.s8 	%r70, %r8;
	mov.b32 	%r71, 12;
	st.local.v2.u32 	[%rd14], {%r17, %r71};
	st.local.u32 	[%rd14+8], %r70;
	{ // callseq 12, 0
	.param .b64 param0;
	st.param.b64 	[param0], %rd16;
	.param .b64 param1;
	st.param.b64 	[param1], %rd13;
	.param .b32 retval0;
	call.uni (retval0), 
	vprintf, 
	(
	param0, 
	param1
	);
	ld.param.b32 	%r72, [retval0];
	} // callseq 12
	shl.b32 	%r74, %r8, 16;
	shr.s32 	%r75, %r74, 24;
	mov.b32 	%r76, 13;
	st.local.v2.u32 	[%rd14], {%r17, %r76};
	st.local.u32 	[%rd14+8], %r75;
	{ // callseq 13, 0
	.param .b64 param0;
	st.param.b64 	[param0], %rd16;
	.param .b64 param1;
	st.param.b64 	[param1], %rd13;
	.param .b32 retval0;
	call.uni (retval0), 
	vprintf, 
	(
	param0, 
	param1
	);
	ld.param.b32 	%r77, [retval0];
	} // callseq 13
	shl.b32 	%r79, %r8, 8;
	shr.s32 	%r80, %r79, 24;
	mov.b32 	%r81, 14;
	st.local.v2.u32 	[%rd14], {%r17, %r81};
	st.local.u32 	[%rd14+8], %r80;
	{ // callseq 14, 0
	.param .b64 param0;
	st.param.b64 	[param0], %rd16;
	.param .b64 param1;
	st.param.b64 	[param1], %rd13;
	.param .b32 retval0;
	call.uni (retval0), 
	vprintf, 
	(
	param0, 
	param1
	);
	ld.param.b32 	%r82, [retval0];
	} // callseq 14
	shr.s32 	%r84, %r8, 24;
	mov.b32 	%r85, 15;
	st.local.v2.u32 	[%rd14], {%r17, %r85};
	st.local.u32 	[%rd14+8], %r84;
	{ // callseq 15, 0
	.param .b64 param0;
	st.param.b64 	[param0], %rd16;
	.param .b64 param1;
	st.param.b64 	[param1], %rd13;
	.param .b32 retval0;
	call.uni (retval0), 
	vprintf, 
	(
	param0, 
	param1
	);
	ld.param.b32 	%r86, [retval0];
	} // callseq 15
$L__BB0_2:
	ret;

}
	// .globl	_Z14col_major_testPa
.visible .entry _Z14col_major_testPa(
	.param .u64 .ptr .align 1 _Z14col_major_testPa_param_0
)
{
	.local .align 8 .b8 	__local_depot1[16];
	.reg .b64 	%SP;
	.reg .b64 	%SPL;
	.reg .b16 	%rs<9>;
	.reg .b32 	%r<47>;
	.reg .b64 	%rd<17>;
	// demoted variable
	.shared .align 1 .b8 _ZZ14col_major_testPaE2sh[256];
	mov.u64 	%SPL, __local_depot1;
	cvta.local.u64 	%SP, %SPL;
	ld.param.u64 	%rd2, [_Z14col_major_testPa_param_0];
	mov.u32 	%r3, %tid.x;
	mov.u32 	%r4, _ZZ14col_major_testPaE2sh;
	add.s32 	%r5, %r4, %r3;
	cvta.to.global.u64 	%rd3, %rd2;
	cvt.u64.u32 	%rd4, %r3;
	add.s64 	%rd5, %rd3, %rd4;
	ld.global.u8 	%rs1, [%rd5];
	st.shared.u8 	[%r5], %rs1;
	ld.global.u8 	%rs2, [%rd5+32];
	st.shared.u8 	[%r5+32], %rs2;
	ld.global.u8 	%rs3, [%rd5+64];
	st.shared.u8 	[%r5+64], %rs3;
	ld.global.u8 	%rs4, [%rd5+96];
	st.shared.u8 	[%r5+96], %rs4;
	ld.global.u8 	%rs5, [%rd5+128];
	st.shared.u8 	[%r5+128], %rs5;
	ld.global.u8 	%rs6, [%rd5+160];
	st.shared.u8 	[%r5+160], %rs6;
	ld.global.u8 	%rs7, [%rd5+192];
	st.shared.u8 	[%r5+192], %rs7;
	ld.global.u8 	%rs8, [%rd5+224];
	st.shared.u8 	[%r5+224], %rs8;
	shl.b32 	%r6, %r3, 5;
	and.b32  	%r7, %r6, 224;
	cvt.u64.u32 	%rd6, %r7;
	cvt.u64.u32 	%rd7, %r4;
	cvta.shared.u64 	%rd8, %rd7;
	add.s64 	%rd9, %rd6, %rd8;
	shl.b32 	%r8, %r3, 1;
	and.b32  	%r9, %r8, 16;
	cvt.u64.u32 	%rd10, %r9;
	add.s64 	%rd11, %rd9, %rd10;
	cvta.to.shared.u64 	%rd12, %rd11;
	cvt.u32.u64 	%r10, %rd12;
	cvt.u64.u32 	%rd1, %r10;
	// begin inline asm
	ldmatrix.sync.aligned.m8n8.x2.shared.b16 {%r1, %r2}, [%rd1];
	// end inline asm
	add.u64 	%rd13, %SP, 0;
	add.u64 	%rd14, %SPL, 0;
	cvt.s32.s8 	%r11, %r1;
	mov.b32 	%r12, 0;
	st.local.v2.u32 	[%rd14], {%r3, %r12};
	st.local.u32 	[%rd14+8], %r11;
	mov.u64 	%rd15, $str;
	cvta.global.u64 	%rd16, %rd15;
	{ // callseq 16, 0
	.param .b64 param0;
	st.param.b64 	[param0], %rd16;
	.param .b64 param1;
	st.param.b64 	[param1], %rd13;
	.param .b32 retval0;
	call.uni (retval0), 
	vprintf, 
	(
	param0, 
	param1
	);
	ld.param.b32 	%r13, [retval0];
	} // callseq 16
	shl.b32 	%r15, %r1, 16;
	shr.s32 	%r16, %r15, 24;
	mov.b32 	%r17, 1;
	st.local.v2.u32 	[%rd14], {%r3, %r17};
	st.local.u32 	[%rd14+8], %r16;
	{ // callseq 17, 0
	.param .b64 param0;
	st.param.b64 	[param0], %rd16;
	.param .b64 param1;
	st.param.b64 	[param1], %rd13;
	.param .b32 retval0;
	call.uni (retval0), 
	vprintf, 
	(
	param0, 
	param1
	);
	ld.param.b32 	%r18, [retval0];
	} // callseq 17
	shl.b32 	%r20, %r1, 8;
	shr.s32 	%r21, %r20, 24;
	mov.b32 	%r22, 2;
	st.local.v2.u32 	[%rd14], {%r3, %r22};
	st.local.u32 	[%rd14+8], %r21;
	{ // callseq 18, 0
	.param .b64 param0;
	st.param.b64 	[param0], %rd16;
	.param .b64 param1;
	st.param.b64 	[param1], %rd13;
	.param .b32 retval0;
	call.uni (retval0), 
	vprintf, 
	(
	param0, 
	param1
	);
	ld.param.b32 	%r23, [retval0];
	} // callseq 18
	shr.s32 	%r25, %r1, 24;
	mov.b32 	%r26, 3;
	st.local.v2.u32 	[%rd14], {%r3, %r26};
	st.local.u32 	[%rd14+8], %r25;
	{ // callseq 19, 0
	.param .b64 param0;
	st.param.b64 	[param0], %rd16;
	.param .b64 param1;
	st.param.b64 	[param1], %rd13;
	.param .b32 retval0;
	call.uni (retval0), 
	vprintf, 
	(
	param0, 
	param1
	);
	ld.param.b32 	%r27, [retval0];
	} // callseq 19
	cvt.s32.s8 	%r29, %r2;
	mov.b32 	%r30, 4;
	st.local.v2.u32 	[%rd14], {%r3, %r30};
	st.local.u32 	[%rd14+8], %r29;
	{ // callseq 20, 0
	.param .b64 param0;
	st.param.b64 	[param0], %rd16;
	.param .b64 param1;
	st.param.b64 	[param1], %rd13;
	.param .b32 retval0;
	call.uni (retval0), 
	vprintf, 
	(
	param0, 
	param1
	);
	ld.param.b32 	%r31, [retval0];
	} // callseq 20
	shl.b32 	%r33, %r2, 16;
	shr.s32 	%r34, %r33, 24;
	mov.b32 	%r35, 5;
	st.local.v2.u32 	[%rd14], {%r3, %r35};
	st.local.u32 	[%rd14+8], %r34;
	{ // callseq 21, 0
	.param .b64 param0;
	st.param.b64 	[param0], %rd16;
	.param .b64 param1;
	st.param.b64 	[param1], %rd13;
	.param .b32 retval0;
	call.uni (retval0), 
	vprintf, 
	(
	param0, 
	param1
	);
	ld.param.b32 	%r36, [retval0];
	} // callseq 21
	shl.b32 	%r38, %r2, 8;
	shr.s32 	%r39, %r38, 24;
	mov.b32 	%r40, 6;
	st.local.v2.u32 	[%rd14], {%r3, %r40};
	st.local.u32 	[%rd14+8], %r39;
	{ // callseq 22, 0
	.param .b64 param0;
	st.param.b64 	[param0], %rd16;
	.param .b64 param1;
	st.param.b64 	[param1], %rd13;
	.param .b32 retval0;
	call.uni (retval0), 
	vprintf, 
	(
	param0, 
	param1
	);
	ld.param.b32 	%r41, [retval0];
	} // callseq 22
	shr.s32 	%r43, %r2, 24;
	mov.b32 	%r44, 7;
	st.local.v2.u32 	[%rd14], {%r3, %r44};
	st.local.u32 	[%rd14+8], %r43;
	{ // callseq 23, 0
	.param .b64 param0;
	st.param.b64 	[param0], %rd16;
	.param .b64 param1;
	st.param.b64 	[param1], %rd13;
	.param .b32 retval0;
	call.uni (retval0), 
	vprintf, 
	(
	param0, 
	param1
	);
	ld.param.b32 	%r45, [retval0];
	} // callseq 23
	ret;

}
	// .globl	_Z8mma_testPaS_Pi
.visible .entry _Z8mma_testPaS_Pi(
	.param .u64 .ptr .align 1 _Z8mma_testPaS_Pi_param_0,
	.param .u64 .ptr .align 1 _Z8mma_testPaS_Pi_param_1,
	.param .u64 .ptr .align 1 _Z8mma_testPaS_Pi_param_2
)
{
	.reg .b16 	%rs<25>;
	.reg .b32 	%r<34>;
	.reg .b64 	%rd<28>;
	// demoted variable
	.shared .align 1 .b8 _ZZ8mma_testPaS_PiE4sh_A[512];
	// demoted variable
	.shared .align 1 .b8 _ZZ8mma_testPaS_PiE4sh_B[256];
	ld.param.u64 	%rd3, [_Z8mma_testPaS_Pi_param_0];
	ld.param.u64 	%rd4, [_Z8mma_testPaS_Pi_param_1];
	ld.param.u64 	%rd5, [_Z8mma_testPaS_Pi_param_2];
	mov.u32 	%r21, %tid.x;
	mov.u32 	%r22, _ZZ8mma_testPaS_PiE4sh_A;
	add.s32 	%r23, %r22, %r21;
	cvta.to.global.u64 	%rd6, %rd3;
	cvt.u64.u32 	%rd7, %r21;
	add.s64 	%rd8, %rd6, %rd7;
	ld.global.u8 	%rs1, [%rd8];
	st.shared.u8 	[%r23], %rs1;
	ld.global.u8 	%rs2, [%rd8+32];
	st.shared.u8 	[%r23+32], %rs2;
	ld.global.u8 	%rs3, [%rd8+64];
	st.shared.u8 	[%r23+64], %rs3;
	ld.global.u8 	%rs4, [%rd8+96];
	st.shared.u8 	[%r23+96], %rs4;
	ld.global.u8 	%rs5, [%rd8+128];
	st.shared.u8 	[%r23+128], %rs5;
	ld.global.u8 	%rs6, [%rd8+160];
	st.shared.u8 	[%r23+160], %rs6;
	ld.global.u8 	%rs7, [%rd8+192];
	st.shared.u8 	[%r23+192], %rs7;
	ld.global.u8 	%rs8, [%rd8+224];
	st.shared.u8 	[%r23+224], %rs8;
	ld.global.u8 	%rs9, [%rd8+256];
	st.shared.u8 	[%r23+256], %rs9;
	ld.global.u8 	%rs10, [%rd8+288];
	st.shared.u8 	[%r23+288], %rs10;
	ld.global.u8 	%rs11, [%rd8+320];
	st.shared.u8 	[%r23+320], %rs11;
	ld.global.u8 	%rs12, [%rd8+352];
	st.shared.u8 	[%r23+352], %rs12;
	ld.global.u8 	%rs13, [%rd8+384];
	st.shared.u8 	[%r23+384], %rs13;
	ld.global.u8 	%rs14, [%rd8+416];
	st.shared.u8 	[%r23+416], %rs14;
	ld.global.u8 	%rs15, [%rd8+448];
	st.shared.u8 	[%r23+448], %rs15;
	ld.global.u8 	%rs16, [%rd8+480];
	st.shared.u8 	[%r23+480], %rs16;
	shl.b32 	%r24, %r21, 5;
	and.b32  	%r25, %r24, 480;
	cvt.u64.u32 	%rd9, %r25;
	and.b32  	%r26, %r21, 1008;
	cvt.u64.u32 	%rd10, %r26;
	cvt.u64.u32 	%rd11, %r22;
	cvta.shared.u64 	%rd12, %rd11;
	add.s64 	%rd13, %rd10, %rd12;
	add.s64 	%rd14, %rd13, %rd9;
	cvta.to.shared.u64 	%rd15, %rd14;
	cvt.u32.u64 	%r27, %rd15;
	cvt.u64.u32 	%rd1, %r27;
	// begin inline asm
	ldmatrix.sync.aligned.m8n8.x4.shared.b16 {%r1, %r2, %r3, %r4}, [%rd1];
	// end inline asm
	mov.u32 	%r28, _ZZ8mma_testPaS_PiE4sh_B;
	add.s32 	%r29, %r28, %r21;
	cvta.to.global.u64 	%rd16, %rd4;
	add.s64 	%rd17, %rd16, %rd7;
	ld.global.u8 	%rs17, [%rd17];
	st.shared.u8 	[%r29], %rs17;
	ld.global.u8 	%rs18, [%rd17+32];
	st.shared.u8 	[%r29+32], %rs18;
	ld.global.u8 	%rs19, [%rd17+64];
	st.shared.u8 	[%r29+64], %rs19;
	ld.global.u8 	%rs20, [%rd17+96];
	st.shared.u8 	[%r29+96], %rs20;
	ld.global.u8 	%rs21, [%rd17+128];
	st.shared.u8 	[%r29+128], %rs21;
	ld.global.u8 	%rs22, [%rd17+160];
	st.shared.u8 	[%r29+160], %rs22;
	ld.global.u8 	%rs23, [%rd17+192];
	st.shared.u8 	[%r29+192], %rs23;
	ld.global.u8 	%rs24, [%rd17+224];
	st.shared.u8 	[%r29+224], %rs24;
	cvta.to.global.u64 	%rd18, %rd5;
	and.b32  	%r30, %r24, 224;
	cvt.u64.u32 	%rd19, %r30;
	cvt.u64.u32 	%rd20, %r28;
	cvta.shared.u64 	%rd21, %rd20;
	add.s64 	%rd22, %rd19, %rd21;
	shl.b32 	%r31, %r21, 1;
	and.b32  	%r32, %r31, 16;
	cvt.u64.u32 	%rd23, %r32;
	add.s64 	%rd24, %rd22, %rd23;
	cvta.to.shared.u64 	%rd25, %rd24;
	cvt.u32.u64 	%r33, %rd25;
	cvt.u64.u32 	%rd2, %r33;
	// begin inline asm
	ldmatrix.sync.aligned.m8n8.x2.shared.b16 {%r5, %r6}, [%rd2];
	// end inline asm
	mov.b32 	%r7, 0;
	mov.u32 	%r8, %r7;
	mov.u32 	%r9, %r7;
	mov.u32 	%r10, %r7;
	// begin inline asm
	mma.sync.aligned.m16n8k32.row.col.s32.s8.s8.s32 {%r7, %r8, %r9, %r10}, {%r1, %r2, %r3, %r4}, {%r5, %r6}, {%r7, %r8, %r9, %r10};
	// end inline asm
	mul.wide.u32 	%rd26, %r31, 4;
	add.s64 	%rd27, %rd18, %rd26;
	st.global.v2.u32 	[%rd27], {%r7, %r8};
	st.global.v2.u32 	[%rd27+256], {%r9, %r10};
	ret;

}
	// .globl	_Z8r2g_testPi
.visible .entry _Z8r2g_testPi(
	.param .u64 .ptr .align 1 _Z8r2g_testPi_param_0
)
{
	.reg .b32 	%r<6>;
	.reg .b64 	%rd<5>;

	ld.param.u64 	%rd1, [_Z8r2g_testPi_param_0];
	mov.u32 	%r1, %tid.x;
	shl.b32 	%r2, %r1, 1;
	or.b32  	%r3, %r2, 1;
	add.s32 	%r4, %r2, 64;
	add.s32 	%r5, %r2, 65;
	cvta.to.global.u64 	%rd2, %rd1;
	mul.wide.u32 	%rd3, %r2, 4;
	add.s64 	%rd4, %rd2, %rd3;
	st.global.v2.u32 	[%rd4], {%r2, %r3};
	st.global.v2.u32 	[%rd4+256], {%r4, %r5};
	ret;

}


// ===== COMPILED SASS (sm_100) =====

	.target	sm_100

	.elftype	@"ET_EXEC"


//--------------------- .note.nv.tkinfo           --------------------------
	.section	.note.nv.tkinfo,"",@"SHT_NOTE"
	.sectionflags	@"SHF_NOTE_NV_TKINFO"
	.tkinfo
        /*0018*/ 	.word	0x00000002
        /*0030*/ 	.string	""
        /*0030*/ 	.string	"ptxas"
        /*0030*/ 	.string	"Cuda compilation tools, release 13.0, V13.0.88"
        /*0030*/ 	.string	"Build cuda_13.0.r13.0/compiler.36424714_0"
        /*0030*/ 	.string	"-arch sm_100 -m 64 "



//--------------------- .note.nv.cuinfo           --------------------------
	.section	.note.nv.cuinfo,"",@"SHT_NOTE"
	.sectionflags	@"SHF_NOTE_NV_CUINFO"
        /*0018*/ 	.short	0x0002
        /*001a*/ 	.short	0x0064
        /*001c*/ 	.short	0x0082
	.zero		2


//--------------------- .nv.info                  --------------------------
	.section	.nv.info,"",@"SHT_CUDA_INFO"
	.align	4


	//----- nvinfo : EIATTR_REGCOUNT
	.align		4
        /*0000*/ 	.byte	0x04, 0x2f
        /*0002*/ 	.short	(.L_2 - .L_1)
	.align		4
.L_1:
        /*0004*/ 	.word	index@(_Z14row_major_testPa)
        /*0008*/ 	.word	0x0000001d


	//----- nvinfo : EIATTR_FRAME_SIZE
	.align		4
.L_2:
        /*000c*/ 	.byte	0x04, 0x11
        /*000e*/ 	.short	(.L_4 - .L_3)
	.align		4
.L_3:
        /*0010*/ 	.word	index@(_Z14row_major_testPa)
        /*0014*/ 	.word	0x00000010


	//----- nvinfo : EIATTR_REGCOUNT
	.align		4
.L_4:
        /*0018*/ 	.byte	0x04, 0x2f
        /*001a*/ 	.short	(.L_6 - .L_5)
	.align		4
.L_5:
        /*001c*/ 	.word	index@(_Z14col_major_testPa)
        /*0020*/ 	.word	0x0000001a


	//----- nvinfo : EIATTR_FRAME_SIZE
	.align		4
.L_6:
        /*0024*/ 	.byte	0x04, 0x11
        /*0026*/ 	.short	(.L_8 - .L_7)
	.align		4
.L_7:
        /*0028*/ 	.word	index@(_Z14col_major_testPa)
        /*002c*/ 	.word	0x00000010


	//----- nvinfo : EIATTR_REGCOUNT
	.align		4
.L_8:
        /*0030*/ 	.byte	0x04, 0x2f
        /*0032*/ 	.short	(.L_10 - .L_9)
	.align		4
.L_9:
        /*0034*/ 	.word	index@(_Z8mma_testPaS_Pi)
        /*0038*/ 	.word	0x00000020


	//----- nvinfo : EIATTR_FRAME_SIZE
	.align		4
.L_10:
        /*003c*/ 	.byte	0x04, 0x11
        /*003e*/ 	.short	(.L_12 - .L_11)
	.align		4
.L_11:
        /*0040*/ 	.word	index@(_Z8mma_testPaS_Pi)
        /*0044*/ 	.word	0x00000000


	//----- nvinfo : EIATTR_REGCOUNT
	.align		4
.L_12:
        /*0048*/ 	.byte	0x04, 0x2f
        /*004a*/ 	.short	(.L_14 - .L_13)
	.align		4
.L_13:
        /*004c*/ 	.word	index@(_Z8r2g_testPi)
        /*0050*/ 	.word	0x0000000a


	//----- nvinfo : EIATTR_FRAME_SIZE
	.align		4
.L_14:
        /*0054*/ 	.byte	0x04, 0x11
        /*0056*/ 	.short	(.L_16 - .L_15)
	.align		4
.L_15:
        /*0058*/ 	.word	index@(_Z8r2g_testPi)
        /*005c*/ 	.word	0x00000000


	//----- nvinfo : EIATTR_MIN_STACK_SIZE
	.align		4
.L_16:
        /*0060*/ 	.byte	0x04, 0x12
        /*0062*/ 	.short	(.L_18 - .L_17)
	.align		4
.L_17:
        /*0064*/ 	.word	index@(_Z8r2g_testPi)
        /*0068*/ 	.word	0x00000000


	//----- nvinfo : EIATTR_MIN_STACK_SIZE
	.align		4
.L_18:
        /*006c*/ 	.byte	0x04, 0x12
        /*006e*/ 	.short	(.L_20 - .L_19)
	.align		4
.L_19:
        /*0070*/ 	.word	index@(_Z8mma_testPaS_Pi)
        /*0074*/ 	.word	0x00000000


	//----- nvinfo : EIATTR_MIN_STACK_SIZE
	.align		4
.L_20:
        /*0078*/ 	.byte	0x04, 0x12
        /*007a*/ 	.short	(.L_22 - .L_21)
	.align		4
.L_21:
        /*007c*/ 	.word	index@(_Z14col_major_testPa)
        /*0080*/ 	.word	0x00000010


	//----- nvinfo : EIATTR_MIN_STACK_SIZE
	.align		4
.L_22:
        /*0084*/ 	.byte	0x04, 0x12
        /*0086*/ 	.short	(.L_24 - .L_23)
	.align		4
.L_23:
        /*0088*/ 	.word	index@(_Z14row_major_testPa)
        /*008c*/ 	.word	0x00000010
.L_24:


//--------------------- .nv.compat                --------------------------
	.section	.nv.compat,"",@"SHT_CUDA_COMPAT_INFO"
	.align	4
        /*0000*/ 	.byte	0x02, 0x09, 0x00, 0x00, 0x02, 0x02, 0x01, 0x00, 0x02, 0x05, 0x05, 0x00, 0x03, 0x07, 0x01, 0x01
        /*0010*/ 	.byte	0x02, 0x03, 0x00, 0x00, 0x02, 0x06, 0x01, 0x00, 0x04, 0x0b, 0x08, 0x00, 0x01, 0x00, 0x00, 0x00
        /*0020*/ 	.byte	0x00, 0x00, 0x00, 0x00


//--------------------- .nv.info._Z8r2g_testPi    --------------------------
	.section	.nv.info._Z8r2g_testPi,"",@"SHT_CUDA_INFO"
	.sectionflags	@""
	.align	4


	//----- nvinfo : EIATTR_CUDA_API_VERSION
	.align		4
        /*0000*/ 	.byte	0x04, 0x37
        /*0002*/ 	.short	(.L_26 - .L_25)
.L_25:
        /*0004*/ 	.word	0x00000082


	//----- nvinfo : EIATTR_KPARAM_INFO
	.align		4
.L_26:
        /*0008*/ 	.byte	0x04, 0x17
        /*000a*/ 	.short	(.L_28 - .L_27)
.L_27:
        /*000c*/ 	.word	0x00000000
        /*0010*/ 	.short	0x0000
        /*0012*/ 	.short	0x0000
        /*0014*/ 	.byte	0x00, 0xf5, 0x21, 0x00


	//----- nvinfo : EIATTR_SPARSE_MMA_MASK
	.align		4
.L_28:
        /*0018*/ 	.byte	0x03, 0x50
        /*001a*/ 	.short	0x0000


	//----- nvinfo : EIATTR_MAXREG_COUNT
	.align		4
        /*001c*/ 	.byte	0x03, 0x1b
        /*001e*/ 	.short	0x00ff


	//----- nvinfo : EIATTR_MERCURY_ISA_VERSION
	.align		4
        /*0020*/ 	.byte	0x03, 0x5f
        /*0022*/ 	.short	0x0101


	//----- nvinfo : EIATTR_VRC_CTA_INIT_COUNT
	.align		4
        /*0024*/ 	.byte	0x02, 0x4a
	.zero		1
	.zero		1


	//----- nvinfo : EIATTR_EXIT_INSTR_OFFSETS
	.align		4
        /*0028*/ 	.byte	0x04, 0x1c
        /*002a*/ 	.short	(.L_30 - .L_29)


	//   ....[0]....
.L_29:
        /*002c*/ 	.word	0x000000b0


	//----- nvinfo : EIATTR_CBANK_PARAM_SIZE
	.align		4
.L_30:
        /*0030*/ 	.byte	0x03, 0x19
        /*0032*/ 	.short	0x0008


	//----- nvinfo : EIATTR_PARAM_CBANK
	.align		4
        /*0034*/ 	.byte	0x04, 0x0a
        /*0036*/ 	.short	(.L_32 - .L_31)
	.align		4
.L_31:
        /*0038*/ 	.word	index@(.nv.constant0._Z8r2g_testPi)
        /*003c*/ 	.short	0x0380
        /*003e*/ 	.short	0x0008


	//----- nvinfo : EIATTR_SW_WAR
	.align		4
.L_32:
        /*0040*/ 	.byte	0x04, 0x36
        /*0042*/ 	.short	(.L_34 - .L_33)
.L_33:
        /*0044*/ 	.word	0x00000008
.L_34:


//--------------------- .nv.info._Z8mma_testPaS_Pi --------------------------
	.section	.nv.info._Z8mma_testPaS_Pi,"",@"SHT_CUDA_INFO"
	.sectionflags	@""
	.align	4


	//----- nvinfo : EIATTR_CUDA_API_VERSION
	.align		4
        /*0000*/ 	.byte	0x04, 0x37
        /*0002*/ 	.short	(.L_36 - .L_35)
.L_35:
        /*0004*/ 	.word	0x00000082


	//----- nvinfo : EIATTR_KPARAM_INFO
	.align		4
.L_36:
        /*0008*/ 	.byte	0x04, 0x17
        /*000a*/ 	.short	(.L_38 - .L_37)
.L_37:
        /*000c*/ 	.word	0x00000000
        /*0010*/ 	.short	0x0002
        /*0012*/ 	.short	0x0010
        /*0014*/ 	.byte	0x00, 0xf5, 0x21, 0x00


	//----- nvinfo : EIATTR_KPARAM_INFO
	.align		4
.L_38:
        /*0018*/ 	.byte	0x04, 0x17
        /*001a*/ 	.short	(.L_40 - .L_39)
.L_39:
        /*001c*/ 	.word	0x00000000
        /*0020*/ 	.short	0x0001
        /*0022*/ 	.short	0x0008
        /*0024*/ 	.byte	0x00, 0xf5, 0x21, 0x00


	//----- nvinfo : EIATTR_KPARAM_INFO
	.align		4
.L_40:
        /*0028*/ 	.byte	0x04, 0x17
        /*002a*/ 	.short	(.L_42 - .L_41)
.L_41:
        /*002c*/ 	.word	0x00000000
        /*0030*/ 	.short	0x0000
        /*0032*/ 	.short	0x0000
        /*0034*/ 	.byte	0x00, 0xf5, 0x21, 0x00


	//----- nvinfo : EIATTR_SPARSE_MMA_MASK
	.align		4
.L_42:
        /*0038*/ 	.byte	0x03, 0x50
        /*003a*/ 	.short	0x0000


	//----- nvinfo : EIATTR_MAXREG_COUNT
	.align		4
        /*003c*/ 	.byte	0x03, 0x1b
        /*003e*/ 	.short	0x00ff


	//----- nvinfo : EIATTR_MERCURY_ISA_VERSION
	.align		4
        /*0040*/ 	.byte	0x03, 0x5f
        /*0042*/ 	.short	0x0101


	//----- nvinfo : EIATTR_VRC_CTA_INIT_COUNT
	.align		4
        /*0044*/ 	.byte	0x02, 0x4a
	.zero		1
	.zero		1


	//----- nvinfo : EIATTR_EXIT_INSTR_OFFSETS
	.align		4
        /*0048*/ 	.byte	0x04, 0x1c
        /*004a*/ 	.short	(.L_44 - .L_43)


	//   ....[0]....
.L_43:
        /*004c*/ 	.word	0x00000560


	//----- nvinfo : EIATTR_CBANK_PARAM_SIZE
	.align		4
.L_44:
        /*0050*/ 	.byte	0x03, 0x19
        /*0052*/ 	.short	0x0018


	//----- nvinfo : EIATTR_PARAM_CBANK
	.align		4
        /*0054*/ 	.byte	0x04, 0x0a
        /*0056*/ 	.short	(.L_46 - .L_45)
	.align		4
.L_45:
        /*0058*/ 	.word	index@(.nv.constant0._Z8mma_testPaS_Pi)
        /*005c*/ 	.short	0x0380
        /*005e*/ 	.short	0x0018


	//----- nvinfo : EIATTR_SW_WAR
	.align		4
.L_46:
        /*0060*/ 	.byte	0x04, 0x36
        /*0062*/ 	.short	(.L_48 - .L_47)
.L_47:
        /*0064*/ 	.word	0x00000008
.L_48:


//--------------------- .nv.info._Z14col_major_testPa --------------------------
	.section	.nv.info._Z14col_major_testPa,"",@"SHT_CUDA_INFO"
	.sectionflags	@""
	.align	4


	//----- nvinfo : EIATTR_CUDA_API_VERSION
	.align		4
        /*0000*/ 	.byte	0x04, 0x37
        /*0002*/ 	.short	(.L_50 - .L_49)
.L_49:
        /*0004*/ 	.word	0x00000082


	//----- nvinfo : EIATTR_KPARAM_INFO
	.align		4
.L_50:
        /*0008*/ 	.byte	0x04, 0x17
        /*000a*/ 	.short	(.L_52 - .L_51)
.L_51:
        /*000c*/ 	.word	0x00000000
        /*0010*/ 	.short	0x0000
        /*0012*/ 	.short	0x0000
        /*0014*/ 	.byte	0x00, 0xf5, 0x21, 0x00


	//----- nvinfo : EIATTR_SPARSE_MMA_MASK
	.align		4
.L_52:
        /*0018*/ 	.byte	0x03, 0x50
        /*001a*/ 	.short	0x0000


	//----- nvinfo : EIATTR_MAXREG_COUNT
	.align		4
        /*001c*/ 	.byte	0x03, 0x1b
        /*001e*/ 	.short	0x00ff


	//----- nvinfo : EIATTR_EXTERNS
	.align		4
        /*0020*/ 	.byte	0x04, 0x0f
        /*0022*/ 	.short	(.L_54 - .L_53)


	//   ....[0]....
	.align		4
.L_53:
        /*0024*/ 	.word	index@(vprintf)


	//----- nvinfo : EIATTR_MERCURY_ISA_VERSION
	.align		4
.L_54:
        /*0028*/ 	.byte	0x03, 0x5f
        /*002a*/ 	.short	0x0101


	//----- nvinfo : EIATTR_VRC_CTA_INIT_COUNT
	.align		4
        /*002c*/ 	.byte	0x02, 0x4a
	.zero		1
	.zero		1


	//----- nvinfo : EIATTR_SYSCALL_OFFSETS
	.align		4
        /*0030*/ 	.byte	0x04, 0x46
        /*0032*/ 	.short	(.L_56 - .L_55)


	//   ....[0]....
.L_55:
        /*0034*/ 	.word	0x00000350


	//   ....[1]....
        /*0038*/ 	.word	0x00000420


	//   ....[2]....
        /*003c*/ 	.word	0x000004f0


	//   ....[3]....
        /*0040*/ 	.word	0x000005b0


	//   ....[4]....
        /*0044*/ 	.word	0x00000670


	//   ....[5]....
        /*0048*/ 	.word	0x00000740


	//   ....[6]....
        /*004c*/ 	.word	0x00000810


	//   ....[7]....
        /*0050*/ 	.word	0x000008e0


	//----- nvinfo : EIATTR_EXIT_INSTR_OFFSETS
	.align		4
.L_56:
        /*0054*/ 	.byte	0x04, 0x1c
        /*0056*/ 	.short	(.L_58 - .L_57)


	//   ....[0]....
.L_57:
        /*0058*/ 	.word	0x000008f0


	//----- nvinfo : EIATTR_CBANK_PARAM_SIZE
	.align		4
.L_58:
        /*005c*/ 	.byte	0x03, 0x19
        /*005e*/ 	.short	0x0008


	//----- nvinfo : EIATTR_PARAM_CBANK
	.align		4
        /*0060*/ 	.byte	0x04, 0x0a
        /*0062*/ 	.short	(.L_60 - .L_59)
	.align		4
.L_59:
        /*0064*/ 	.word	index@(.nv.constant0._Z14col_major_testPa)
        /*0068*/ 	.short	0x0380
        /*006a*/ 	.short	0x0008


	//----- nvinfo : EIATTR_SW_WAR
	.align		4
.L_60:
        /*006c*/ 	.byte	0x04, 0x36
        /*006e*/ 	.short	(.L_62 - .L_61)
.L_61:
        /*0070*/ 	.word	0x00000008
.L_62:


//--------------------- .nv.info._Z14row_major_testPa --------------------------
	.section	.nv.info._Z14row_major_testPa,"",@"SHT_CUDA_INFO"
	.sectionflags	@""
	.align	4


	//----- nvinfo : EIATTR_CUDA_API_VERSION
	.align		4
        /*0000*/ 	.byte	0x04, 0x37
        /*0002*/ 	.short	(.L_64 - .L_63)
.L_63:
        /*0004*/ 	.word	0x00000082


	//----- nvinfo : EIATTR_KPARAM_INFO
	.align		4
.L_64:
        /*0008*/ 	.byte	0x04, 0x17
        /*000a*/ 	.short	(.L_66 - .L_65)
.L_65:
        /*000c*/ 	.word	0x00000000
        /*0010*/ 	.short	0x0000
        /*0012*/ 	.short	0x0000
        /*0014*/ 	.byte	0x00, 0xf5, 0x21, 0x00


	//----- nvinfo : EIATTR_SPARSE_MMA_MASK
	.align		4
.L_66:
        /*0018*/ 	.byte	0x03, 0x50
        /*001a*/ 	.short	0x0000


	//----- nvinfo : EIATTR_MAXREG_COUNT
	.align		4
        /*001c*/ 	.byte	0x03, 0x1b
        /*001e*/ 	.short	0x00ff


	//----- nvinfo : EIATTR_EXTERNS
	.align		4
        /*0020*/ 	.byte	0x04, 0x0f
        /*0022*/ 	.short	(.L_68 - .L_67)


	//   ....[0]....
	.align		4
.L_67:
        /*0024*/ 	.word	index@(vprintf)


	//----- nvinfo : EIATTR_MERCURY_ISA_VERSION
	.align		4
.L_68:
        /*0028*/ 	.byte	0x03, 0x5f
        /*002a*/ 	.short	0x0101


	//----- nvinfo : EIATTR_VRC_CTA_INIT_COUNT
	.align		4
        /*002c*/ 	.byte	0x02, 0x4a
	.zero		1
	.zero		1


	//----- nvinfo : EIATTR_SYSCALL_OFFSETS
	.align		4
        /*0030*/ 	.byte	0x04, 0x46
        /*0032*/ 	.short	(.L_70 - .L_69)


	//   ....[0]....
.L_69:
        /*0034*/ 	.word	0x00000450


	//   ....[1]....
        /*0038*/ 	.word	0x00000530


	//   ....[2]....
        /*003c*/ 	.word	0x00000610


	//   ....[3]....
        /*0040*/ 	.word	0x000006e0


	//   ....[4]....
        /*0044*/ 	.word	0x000007b0


	//   ....[5]....
        /*0048*/ 	.word	0x00000890


	//   ....[6]....
        /*004c*/ 	.word	0x00000970


	//   ....[7]....
        /*0050*/ 	.word	0x00000a40


	//   ....[8]....
        /*0054*/ 	.word	0x00000b10


	//   ....[9]....
        /*0058*/ 	.word	0x00000bf0


	//   ....[10]....
        /*005c*/ 	.word	0x00000cd0


	//   ....[11]....
        /*0060*/ 	.word	0x00000da0


	//   ....[12]....
        /*0064*/ 	.word	0x00000e70


	//   ....[13]....
        /*0068*/ 	.word	0x00000f50


	//   ....[14]....
        /*006c*/ 	.word	0x00001030


	//   ....[15]....
        /*0070*/ 	.word	0x00001100


	//----- nvinfo : EIATTR_EXIT_INSTR_OFFSETS
	.align		4
.L_70:
        /*0074*/ 	.byte	0x04, 0x1c
        /*0076*/ 	.short	(.L_72 - .L_71)


	//   ....[0]....
.L_71:
        /*0078*/ 	.word	0x00000390


	//   ....[1]....
        /*007c*/ 	.word	0x00001110


	//----- nvinfo : EIATTR_CRS_STACK_SIZE
	.align		4
.L_72:
        /*0080*/ 	.byte	0x04, 0x1e
        /*0082*/ 	.short	(.L_74 - .L_73)
.L_73:
        /*0084*/ 	.word	0x00000000


	//----- nvinfo : EIATTR_CBANK_PARAM_SIZE
	.align		4
.L_74:
        /*0088*/ 	.byte	0x03, 0x19
        /*008a*/ 	.short	0x0008


	//----- nvinfo : EIATTR_PARAM_CBANK
	.align		4
        /*008c*/ 	.byte	0x04, 0x0a
        /*008e*/ 	.short	(.L_76 - .L_75)
	.align		4
.L_75:
        /*0090*/ 	.word	index@(.nv.constant0._Z14row_major_testPa)
        /*0094*/ 	.short	0x0380
        /*0096*/ 	.short	0x0008


	//----- nvinfo : EIATTR_SW_WAR
	.align		4
.L_76:
        /*0098*/ 	.byte	0x04, 0x36
        /*009a*/ 	.short	(.L_78 - .L_77)
.L_77:
        /*009c*/ 	.word	0x00000008
.L_78:


//--------------------- .nv.callgraph             --------------------------
	.section	.nv.callgraph,"",@"SHT_CUDA_CALLGRAPH"
	.align	4
	.sectionentsize	8
	.align		4
        /*0000*/ 	.word	0x00000000
	.align		4
        /*0004*/ 	.word	0xffffffff
	.align		4
        /*0008*/ 	.word	index@(_Z14col_major_testPa)
	.align		4
        /*000c*/ 	.word	index@(vprintf)
	.align		4
        /*0010*/ 	.word	index@(_Z14row_major_testPa)
	.align		4
        /*0014*/ 	.word	index@(vprintf)
	.align		4
        /*0018*/ 	.word	0x00000000
	.align		4
        /*001c*/ 	.word	0xfffffffe
	.align		4
        /*0020*/ 	.word	0x00000000
	.align		4
        /*0024*/ 	.word	0xfffffffd
	.align		4
        /*0028*/ 	.word	0x00000000
	.align		4
        /*002c*/ 	.word	0xfffffffc


//--------------------- .nv.constant4             --------------------------
	.section	.nv.constant4,"a",@progbits
	.align	8
	.align		8
.nv.constant4:
        /*0000*/ 	.dword	$str
	.align		8
        /*0008*/ 	.dword	vprintf


//--------------------- .text._Z8r2g_testPi       --------------------------
	.section	.text._Z8r2g_testPi,"ax",@progbits
	.align	128
        .global         _Z8r2g_testPi
        .type           _Z8r2g_testPi,@function
        .size           _Z8r2g_testPi,(.L_x_28 - _Z8r2g_testPi)
        .other          _Z8r2g_testPi,@"STO_CUDA_ENTRY STV_DEFAULT"
_Z8r2g_testPi:
.text._Z8r2g_testPi:
[----:B------:R-:W-:Y:S01]  /*0000*/  LDC R1, c[0x0][0x37c] ;  /* 0x0000df00ff017b82 */ /* 0x000fe20000000800 */
[----:B------:R-:W0:Y:S07]  /*0010*/  S2R R4, SR_TID.X ;  /* 0x0000000000047919 */ /* 0x000e2e0000002100 */
[----:B------:R-:W1:Y:S01]  /*0020*/  LDC.64 R2, c[0x0][0x380] ;  /* 0x0000e000ff027b82 */ /* 0x000e620000000a00 */
[----:B------:R-:W2:Y:S01]  /*0030*/  LDCU.64 UR4, c[0x0][0x358] ;  /* 0x00006b00ff0477ac */ /* 0x000ea20008000a00 */
[----:B0-----:R-:W-:-:S04]  /*0040*/  SHF.L.U32 R4, R4, 0x1, RZ ;  /* 0x0000000104047819 */ /* 0x001fc800000006ff */
[C---:B------:R-:W-:Y:S01]  /*0050*/  IADD3 R5, PT, PT, R4.reuse, 0x1, RZ ;  /* 0x0000000104057810 */ /* 0x040fe20007ffe0ff */
[C---:B-1----:R-:W-:Y:S01]  /*0060*/  IMAD.WIDE.U32 R2, R4.reuse, 0x4, R2 ;  /* 0x0000000404027825 */ /* 0x042fe200078e0002 */
[C---:B------:R-:W-:Y:S02]  /*0070*/  IADD3 R6, PT, PT, R4.reuse, 0x40, RZ ;  /* 0x0000004004067810 */ /* 0x040fe40007ffe0ff */
[----:B------:R-:W-:Y:S02]  /*0080*/  IADD3 R7, PT, PT, R4, 0x41, RZ ;  /* 0x0000004104077810 */ /* 0x000fe40007ffe0ff */
[----:B--2---:R-:W-:Y:S04]  /*0090*/  STG.E.64 desc[UR4][R2.64], R4 ;  /* 0x0000000402007986 */ /* 0x004fe8000c101b04 */
[----:B------:R-:W-:Y:S01]  /*00a0*/  STG.E.64 desc[UR4][R2.64+0x100], R6 ;  /* 0x0001000602007986 */ /* 0x000fe2000c101b04 */
[----:B------:R-:W-:Y:S05]  /*00b0*/  EXIT ;  /* 0x000000000000794d */ /* 0x000fea0003800000 */
.L_x_0:
[----:B------:R-:W-:-:S00]  /*00c0*/  BRA `(.L_x_0) ;  /* 0xfffffffc00fc7947 */ /* 0x000fc0000383ffff */
[----:B------:R-:W-:-:S00]  /*00d0*/  NOP ;  /* 0x0000000000007918 */ /* 0x000fc00000000000 */
        /* <DEDUP_REMOVED lines=10> */
.L_x_28:


//--------------------- .text._Z8mma_testPaS_Pi   --------------------------
	.section	.text._Z8mma_testPaS_Pi,"ax",@progbits
	.align	128
        .global         _Z8mma_testPaS_Pi
        .type           _Z8mma_testPaS_Pi,@function
        .size           _Z8mma_testPaS_Pi,(.L_x_29 - _Z8mma_testPaS_Pi)
        .other          _Z8mma_testPaS_Pi,@"STO_CUDA_ENTRY STV_DEFAULT"
_Z8mma_testPaS_Pi:
.text._Z8mma_testPaS_Pi:
[----:B------:R-:W-:Y:S01]  /*0000*/  LDC R1, c[0x0][0x37c] ;  /* 0x0000df00ff017b82 */ /* 0x000fe20000000800 */
[----:B------:R-:W0:Y:S01]  /*0010*/  S2R R0, SR_TID.X ;  /* 0x0000000000007919 */ /* 0x000e220000002100 */
[----:B------:R-:W0:Y:S01]  /*0020*/  LDCU.128 UR16, c[0x0][0x380] ;  /* 0x00007000ff1077ac */ /* 0x000e220008000c00 */
[----:B------:R-:W1:Y:S01]  /*0030*/  LDCU.64 UR12, c[0x0][0x358] ;  /* 0x00006b00ff0c77ac */ /* 0x000e620008000a00 */
[----:B0-----:R-:W-:-:S05]  /*0040*/  IADD3 R12, P0, PT, R0, UR16, RZ ;  /* 0x00000010000c7c10 */ /* 0x001fca000ff1e0ff */
[----:B------:R-:W-:-:S05]  /*0050*/  IMAD.X R13, RZ, RZ, UR17, P0 ;  /* 0x00000011ff0d7e24 */ /* 0x000fca00080e06ff */
[----:B-1----:R-:W2:Y:S01]  /*0060*/  LDG.E.U8 R9, desc[UR12][R12.64+0x20] ;  /* 0x0000200c0c097981 */ /* 0x002ea2000c1e1100 */
[----:B------:R-:W0:Y:S03]  /*0070*/  S2UR UR6, SR_CgaCtaId ;  /* 0x00000000000679c3 */ /* 0x000e260000008800 */
[----:B------:R-:W3:Y:S01]  /*0080*/  LDG.E.U8 R27, desc[UR12][R12.64+0x40] ;  /* 0x0000400c0c1b7981 */ /* 0x000ee2000c1e1100 */
[----:B------:R-:W-:Y:S01]  /*0090*/  UMOV UR4, 0x400 ;  /* 0x0000040000047882 */ /* 0x000fe20000000000 */
[----:B------:R-:W-:Y:S02]  /*00a0*/  IADD3 R2, P0, PT, R0, UR18, RZ ;  /* 0x0000001200027c10 */ /* 0x000fe4000ff1e0ff */
[----:B------:R-:W4:Y:S03]  /*00b0*/  LDG.E.U8 R29, desc[UR12][R12.64] ;  /* 0x0000000c0c1d7981 */ /* 0x000f26000c1e1100 */
[----:B------:R-:W-:Y:S01]  /*00c0*/  IMAD.X R3, RZ, RZ, UR19, P0 ;  /* 0x00000013ff037e24 */ /* 0x000fe200080e06ff */
[----:B------:R-:W5:Y:S04]  /*00d0*/  LDG.E.U8 R6, desc[UR12][R12.64+0x60] ;  /* 0x0000600c0c067981 */ /* 0x000f68000c1e1100 */
[----:B------:R-:W5:Y:S04]  /*00e0*/  LDG.E.U8 R7, desc[UR12][R12.64+0x80] ;  /* 0x0000800c0c077981 */ /* 0x000f68000c1e1100 */
[----:B------:R-:W5:Y:S04]  /*00f0*/  LDG.E.U8 R15, desc[UR12][R12.64+0xa0] ;  /* 0x0000a00c0c0f7981 */ /* 0x000f68000c1e1100 */
[----:B------:R-:W5:Y:S01]  /*0100*/  LDG.E.U8 R16, desc[UR12][R12.64+0xc0] ;  /* 0x0000c00c0c107981 */ /* 0x000f62000c1e1100 */
[----:B0-----:R-:W-:-:S03]  /*0110*/  ULEA UR8, UR6, UR4, 0x18 ;  /* 0x0000000406087291 */ /* 0x001fc6000f8ec0ff */
[----:B------:R-:W5:Y:S04]  /*0120*/  LDG.E.U8 R17, desc[UR12][R12.64+0xe0] ;  /* 0x0000e00c0c117981 */ /* 0x000f68000c1e1100 */
        /* <DEDUP_REMOVED lines=15> */
[----:B--2---:R0:W-:Y:S04]  /*0220*/  STS.U8 [R0+UR8+0x20], R9 ;  /* 0x0000200900007988 */ /* 0x0041e80008000008 */
[----:B0-----:R0:W2:Y:S01]  /*0230*/  LDG.E.U8 R9, desc[UR12][R2.64] ;  /* 0x0000000c02097981 */ /* 0x0010a2000c1e1100 */
[----:B------:R-:W1:Y:S01]  /*0240*/  S2UR UR7, SR_SWINHI ;  /* 0x00000000000779c3 */ /* 0x000e620000002f00 */
[C---:B------:R-:W-:Y:S01]  /*0250*/  IMAD.SHL.U32 R28, R0.reuse, 0x20, RZ ;  /* 0x00000020001c7824 */ /* 0x040fe200078e00ff */
[----:B------:R-:W-:-:S04]  /*0260*/  LOP3.LUT R5, R0, 0x3f0, RZ, 0xc0, !PT ;  /* 0x000003f000057812 */ /* 0x000fc800078ec0ff */
[C---:B------:R-:W-:Y:S01]  /*0270*/  LOP3.LUT R4, R28.reuse, 0x1e0, RZ, 0xc0, !PT ;  /* 0x000001e01c047812 */ /* 0x040fe200078ec0ff */
[----:B------:R-:W-:Y:S01]  /*0280*/  UIADD3 UR4, UPT, UPT, UR4, 0x200, URZ ;  /* 0x0000020004047890 */ /* 0x000fe2000fffe0ff */
[----:B---3--:R3:W-:Y:S03]  /*0290*/  STS.U8 [R0+UR8+0x40], R27 ;  /* 0x0000401b00007988 */ /* 0x0087e60008000008 */
[----:B------:R-:W-:Y:S01]  /*02a0*/  ULEA UR6, UR6, UR4, 0x18 ;  /* 0x0000000406067291 */ /* 0x000fe2000f8ec0ff */
[----:B------:R-:W-:Y:S01]  /*02b0*/  LOP3.LUT R28, R28, 0xe0, RZ, 0xc0, !PT ;  /* 0x000000e01c1c7812 */ /* 0x000fe200078ec0ff */
[----:B---3--:R-:W-:Y:S01]  /*02c0*/  IMAD.SHL.U32 R27, R0, 0x2, RZ ;  /* 0x00000002001b7824 */ /* 0x008fe200078e00ff */
[----:B------:R-:W-:Y:S01]  /*02d0*/  UMOV UR10, UR8 ;  /* 0x00000008000a7c82 */ /* 0x000fe20008000000 */
[----:B-1----:R-:W-:Y:S01]  /*02e0*/  UMOV UR11, UR7 ;  /* 0x00000007000b7c82 */ /* 0x002fe20008000000 */
[----:B------:R-:W-:-:S04]  /*02f0*/  IADD3 R4, P0, P1, R4, UR10, R5 ;  /* 0x0000000a04047c10 */ /* 0x000fc8000f91e005 */
[----:B------:R-:W-:Y:S01]  /*0300*/  IADD3.X R5, PT, PT, RZ, UR11, RZ, P0, P1 ;  /* 0x0000000bff057c10 */ /* 0x000fe200087e24ff */
[----:B------:R-:W-:Y:S01]  /*0310*/  UMOV UR4, UR6 ;  /* 0x0000000600047c82 */ /* 0x000fe20008000000 */
[----:B------:R-:W-:Y:S02]  /*0320*/  UMOV UR5, UR7 ;  /* 0x0000000700057c82 */ /* 0x000fe40008000000 */
[----:B------:R-:W-:Y:S02]  /*0330*/  MOV R4, R4 ;  /* 0x0000000400047202 */ /* 0x000fe40000000f00 */
[----:B------:R-:W-:-:S04]  /*0340*/  LOP3.LUT R5, R27, 0x10, RZ, 0xc0, !PT ;  /* 0x000000101b057812 */ /* 0x000fc800078ec0ff */
[----:B0-----:R-:W-:-:S04]  /*0350*/  IADD3 R2, P0, P1, R5, UR4, R28 ;  /* 0x0000000405027c10 */ /* 0x001fc8000f91e01c */
[----:B------:R-:W-:Y:S01]  /*0360*/  IADD3.X R3, PT, PT, RZ, UR5, RZ, P0, P1 ;  /* 0x00000005ff037c10 */ /* 0x000fe200087e24ff */
[----:B----4-:R-:W-:Y:S03]  /*0370*/  STS.U8 [R0+UR8], R29 ;  /* 0x0000001d00007988 */ /* 0x010fe60008000008 */
[----:B------:R-:W-:Y:S01]  /*0380*/  MOV R28, R2 ;  /* 0x00000002001c7202 */ /* 0x000fe20000000f00 */
[----:B-----5:R-:W-:Y:S01]  /*0390*/  STS.U8 [R0+UR8+0x60], R6 ;  /* 0x0000600600007988 */ /* 0x020fe20008000008 */
[----:B------:R-:W0:Y:S03]  /*03a0*/  LDC.64 R2, c[0x0][0x390] ;  /* 0x0000e400ff027b82 */ /* 0x000e260000000a00 */
[----:B------:R-:W-:Y:S04]  /*03b0*/  STS.U8 [R0+UR8+0x80], R7 ;  /* 0x0000800700007988 */ /* 0x000fe80008000008 */
        /* <DEDUP_REMOVED lines=11> */
[----:B------:R-:W-:Y:S04]  /*0470*/  LDSM.16.M88.4 R4, [R4] ;  /* 0x000000000404783b */ /* 0x000fe80000000200 */
[----:B------:R-:W-:Y:S04]  /*0480*/  STS.U8 [R0+UR6+0x20], R10 ;  /* 0x0000200a00007988 */ /* 0x000fe80008000006 */
[----:B------:R-:W-:Y:S04]  /*0490*/  STS.U8 [R0+UR6+0x40], R11 ;  /* 0x0000400b00007988 */ /* 0x000fe80008000006 */
[----:B------:R-:W-:Y:S04]  /*04a0*/  STS.U8 [R0+UR6+0x60], R8 ;  /* 0x0000600800007988 */ /* 0x000fe80008000006 */
[----:B------:R-:W-:Y:S04]  /*04b0*/  STS.U8 [R0+UR6+0x80], R14 ;  /* 0x0000800e00007988 */ /* 0x000fe80008000006 */
[----:B------:R-:W-:Y:S04]  /*04c0*/  STS.U8 [R0+UR6+0xa0], R13 ;  /* 0x0000a00d00007988 */ /* 0x000fe80008000006 */
[----:B------:R-:W-:Y:S04]  /*04d0*/  STS.U8 [R0+UR6+0xc0], R12 ;  /* 0x0000c00c00007988 */ /* 0x000fe80008000006 */
[----:B------:R-:W-:Y:S01]  /*04e0*/  STS.U8 [R0+UR6+0xe0], R26 ;  /* 0x0000e01a00007988 */ /* 0x000fe20008000006 */
[----:B0-----:R-:W-:-:S03]  /*04f0*/  IMAD.WIDE.U32 R2, R27, 0x4, R2 ;  /* 0x000000041b027825 */ /* 0x001fc600078e0002 */
[----:B--2---:R-:W-:Y:S04]  /*0500*/  STS.U8 [R0+UR6], R9 ;  /* 0x0000000900007988 */ /* 0x004fe80008000006 */
[----:B------:R-:W0:Y:S02]  /*0510*/  LDSM.16.M88.2 R16, [R28] ;  /* 0x000000001c10783b */ /* 0x000e240000000100 */
[----:B0-----:R-:W-:-:S15]  /*0520*/  IMMA.16832.S8.S8 R4, R4.ROW, R16.COL, RZ ;  /* 0x0000001004047237 */ /* 0x001fde0000405cff */
[----:B------:R-:W-:-:S04]  /*0530*/  NOP ;  /* 0x0000000000007918 */ /* 0x000fc80000000000 */
[----:B------:R-:W-:Y:S04]  /*0540*/  STG.E.64 desc[UR12][R2.64], R4 ;  /* 0x0000000402007986 */ /* 0x000fe8000c101b0c */
[----:B------:R-:W-:Y:S01]  /*0550*/  STG.E.64 desc[UR12][R2.64+0x100], R6 ;  /* 0x0001000602007986 */ /* 0x000fe2000c101b0c */
[----:B------:R-:W-:Y:S05]  /*0560*/  EXIT ;  /* 0x000000000000794d */ /* 0x000fea0003800000 */
.L_x_1:
        /* <DEDUP_REMOVED lines=9> */
.L_x_29:


//--------------------- .text._Z14col_major_testPa --------------------------
	.section	.text._Z14col_major_testPa,"ax",@progbits
	.align	128
        .global         _Z14col_major_testPa
        .type           _Z14col_major_testPa,@function
        .size           _Z14col_major_testPa,(.L_x_30 - _Z14col_major_testPa)
        .other          _Z14col_major_testPa,@"STO_CUDA_ENTRY STV_DEFAULT"
_Z14col_major_testPa:
.text._Z14col_major_testPa:
[----:B------:R-:W0:Y:S01]  /*0000*/  LDC R1, c[0x0][0x37c] ;  /* 0x0000df00ff017b82 */ /* 0x000e220000000800 */
[----:B------:R-:W1:Y:S01]  /*0010*/  S2R R2, SR_TID.X ;  /* 0x0000000000027919 */ /* 0x000e620000002100 */
[----:B------:R-:W1:Y:S01]  /*0020*/  LDCU.64 UR6, c[0x0][0x380] ;  /* 0x00007000ff0677ac */ /* 0x000e620008000a00 */
[----:B0-----:R-:W-:Y:S01]  /*0030*/  VIADD R1, R1, 0xfffffff0 ;  /* 0xfffffff001017836 */ /* 0x001fe20000000000 */
[----:B------:R-:W0:Y:S01]  /*0040*/  LDCU.64 UR4, c[0x0][0x358] ;  /* 0x00006b00ff0477ac */ /* 0x000e220008000a00 */
[----:B-1----:R-:W-:-:S05]  /*0050*/  IADD3 R4, P0, PT, R2, UR6, RZ ;  /* 0x0000000602047c10 */ /* 0x002fca000ff1e0ff */
[----:B------:R-:W-:-:S05]  /*0060*/  IMAD.X R5, RZ, RZ, UR7, P0 ;  /* 0x00000007ff057e24 */ /* 0x000fca00080e06ff */
[----:B0-----:R-:W2:Y:S04]  /*0070*/  LDG.E.U8 R3, desc[UR4][R4.64] ;  /* 0x0000000404037981 */ /* 0x001ea8000c1e1100 */
[----:B------:R-:W3:Y:S04]  /*0080*/  LDG.E.U8 R9, desc[UR4][R4.64+0x20] ;  /* 0x0000200404097981 */ /* 0x000ee8000c1e1100 */
[----:B------:R-:W4:Y:S04]  /*0090*/  LDG.E.U8 R11, desc[UR4][R4.64+0x40] ;  /* 0x00004004040b7981 */ /* 0x000f28000c1e1100 */
[----:B------:R-:W5:Y:S04]  /*00a0*/  LDG.E.U8 R13, desc[UR4][R4.64+0x60] ;  /* 0x00006004040d7981 */ /* 0x000f68000c1e1100 */
[----:B------:R-:W5:Y:S04]  /*00b0*/  LDG.E.U8 R15, desc[UR4][R4.64+0x80] ;  /* 0x00008004040f7981 */ /* 0x000f68000c1e1100 */
[----:B------:R-:W5:Y:S04]  /*00c0*/  LDG.E.U8 R17, desc[UR4][R4.64+0xa0] ;  /* 0x0000a00404117981 */ /* 0x000f68000c1e1100 */
[----:B------:R-:W5:Y:S04]  /*00d0*/  LDG.E.U8 R19, desc[UR4][R4.64+0xc0] ;  /* 0x0000c00404137981 */ /* 0x000f68000c1e1100 */
[----:B------:R-:W5:Y:S01]  /*00e0*/  LDG.E.U8 R21, desc[UR4][R4.64+0xe0] ;  /* 0x0000e00404157981 */ /* 0x000f62000c1e1100 */
[----:B------:R-:W0:Y:S01]  /*00f0*/  S2UR UR6, SR_CgaCtaId ;  /* 0x00000000000679c3 */ /* 0x000e220000008800 */
[----:B------:R-:W-:Y:S01]  /*0100*/  UMOV UR4, 0x400 ;  /* 0x0000040000047882 */ /* 0x000fe20000000000 */
[C---:B------:R-:W-:Y:S01]  /*0110*/  IMAD.SHL.U32 R0, R2.reuse, 0x20, RZ ;  /* 0x0000002002007824 */ /* 0x040fe200078e00ff */
[----:B------:R-:W-:-:S02]  /*0120*/  SHF.L.U32 R6, R2, 0x1, RZ ;  /* 0x0000000102067819 */ /* 0x000fc400000006ff */
[----:B------:R-:W-:Y:S02]  /*0130*/  MOV R16, 0x8 ;  /* 0x0000000800107802 */ /* 0x000fe40000000f00 */
[----:B------:R-:W-:Y:S01]  /*0140*/  LOP3.LUT R0, R0, 0xe0, RZ, 0xc0, !PT ;  /* 0x000000e000007812 */ /* 0x000fe200078ec0ff */
[----:B------:R-:W1:Y:S01]  /*0150*/  S2UR UR7, SR_SWINHI ;  /* 0x00000000000779c3 */ /* 0x000e620000002f00 */
[----:B------:R-:W-:Y:S01]  /*0160*/  LOP3.LUT R7, R6, 0x10, RZ, 0xc0, !PT ;  /* 0x0000001006077812 */ /* 0x000fe200078ec0ff */
[----:B0-----:R-:W-:-:S07]  /*0170*/  ULEA UR6, UR6, UR4, 0x18 ;  /* 0x0000000406067291 */ /* 0x001fce000f8ec0ff */
[----:B------:R-:W-:Y:S01]  /*0180*/  UMOV UR4, UR6 ;  /* 0x0000000600047c82 */ /* 0x000fe20008000000 */
[----:B-1----:R-:W-:Y:S01]  /*0190*/  UMOV UR5, UR7 ;  /* 0x0000000700057c82 */ /* 0x002fe20008000000 */
[----:B------:R-:W-:Y:S02]  /*01a0*/  IADD3 R6, P0, P1, R7, UR4, R0 ;  /* 0x0000000407067c10 */ /* 0x000fe4000f91e000 */
[----:B------:R-:W0:Y:S02]  /*01b0*/  LDCU UR4, c[0x0][0x2f8] ;  /* 0x00005f00ff0477ac */ /* 0x000e240008000800 */
[----:B------:R-:W-:Y:S01]  /*01c0*/  IADD3.X R7, PT, PT, RZ, UR5, RZ, P0, P1 ;  /* 0x00000005ff077c10 */ /* 0x000fe200087e24ff */
[----:B------:R-:W1:Y:S03]  /*01d0*/  LDCU UR5, c[0x0][0x2fc] ;  /* 0x00005f80ff0577ac */ /* 0x000e660008000800 */
[----:B------:R-:W-:Y:S01]  /*01e0*/  MOV R6, R6 ;  /* 0x0000000600067202 */ /* 0x000fe20000000f00 */
[----:B--2---:R2:W-:Y:S04]  /*01f0*/  STS.U8 [R2+UR6], R3 ;  /* 0x0000000302007988 */ /* 0x0045e80008000006 */
[----:B---3--:R3:W-:Y:S04]  /*0200*/  STS.U8 [R2+UR6+0x20], R9 ;  /* 0x0000200902007988 */ /* 0x0087e80008000006 */
[----:B----4-:R-:W-:Y:S01]  /*0210*/  STS.U8 [R2+UR6+0x40], R11 ;  /* 0x0000400b02007988 */ /* 0x010fe20008000006 */
[----:B--2---:R-:W-:-:S03]  /*0220*/  IMAD.MOV.U32 R3, RZ, RZ, RZ ;  /* 0x000000ffff037224 */ /* 0x004fc600078e00ff */
[----:B-----5:R-:W-:Y:S01]  /*0230*/  STS.U8 [R2+UR6+0x60], R13 ;  /* 0x0000600d02007988 */ /* 0x020fe20008000006 */
[----:B---3--:R2:W3:Y:S03]  /*0240*/  LDC.64 R8, c[0x4][R16] ;  /* 0x0100000010087b82 */ /* 0x0084e60000000a00 */
[----:B------:R-:W-:Y:S04]  /*0250*/  STS.U8 [R2+UR6+0x80], R15 ;  /* 0x0000800f02007988 */ /* 0x000fe80008000006 */
[----:B------:R0:W-:Y:S04]  /*0260*/  STS.U8 [R2+UR6+0xa0], R17 ;  /* 0x0000a01102007988 */ /* 0x0001e80008000006 */
[----:B------:R-:W-:Y:S04]  /*0270*/  STS.U8 [R2+UR6+0xc0], R19 ;  /* 0x0000c01302007988 */ /* 0x000fe80008000006 */
[----:B------:R-:W-:Y:S01]  /*0280*/  STS.U8 [R2+UR6+0xe0], R21 ;  /* 0x0000e01502007988 */ /* 0x000fe20008000006 */
[----:B------:R-:W4:Y:S01]  /*0290*/  LDCU.64 UR6, c[0x4][URZ] ;  /* 0x01000000ff0677ac */ /* 0x000f220008000a00 */
[----:B0-----:R-:W-:-:S02]  /*02a0*/  IADD3 R17, P0, PT, R1, UR4, RZ ;  /* 0x0000000401117c10 */ /* 0x001fc4000ff1e0ff */
[----:B------:R0:W5:Y:S03]  /*02b0*/  LDSM.16.M88.2 R22, [R6] ;  /* 0x000000000616783b */ /* 0x0001660000000100 */
[----:B-1----:R-:W-:Y:S01]  /*02c0*/  IMAD.X R18, RZ, RZ, UR5, P0 ;  /* 0x00000005ff127e24 */ /* 0x002fe200080e06ff */
[----:B------:R2:W-:Y:S03]  /*02d0*/  STL.64 [R1], R2 ;  /* 0x0000000201007387 */ /* 0x0005e60000100a00 */
[----:B------:R-:W-:Y:S02]  /*02e0*/  IMAD.MOV.U32 R7, RZ, RZ, R18 ;  /* 0x000000ffff077224 */ /* 0x000fe400078e0012 */
[----:B0-----:R-:W-:Y:S02]  /*02f0*/  IMAD.MOV.U32 R6, RZ, RZ, R17 ;  /* 0x000000ffff067224 */ /* 0x001fe400078e0011 */
[----:B----4-:R-:W-:Y:S01]  /*0300*/  IMAD.U32 R4, RZ, RZ, UR6 ;  /* 0x00000006ff047e24 */ /* 0x010fe2000f8e00ff */
[----:B------:R-:W-:-:S02]  /*0310*/  MOV R5, UR7 ;  /* 0x0000000700057c02 */ /* 0x000fc40008000f00 */
[----:B-----5:R-:W-:-:S05]  /*0320*/  PRMT R0, R22, 0x8880, RZ ;  /* 0x0000888016007816 */ /* 0x020fca00000000ff */
[----:B---3--:R2:W-:Y:S02]  /*0330*/  STL [R1+0x8], R0 ;  /* 0x0000080001007387 */ /* 0x0085e40000100800 */
[----:B------:R-:W-:-:S07]  /*0340*/  LEPC R20, `(.L_x_2) ;  /* 0x000000001014794e */ /* 0x000fce0000000000 */
[----:B--2---:R-:W-:Y:S05]  /*0350*/  CALL.ABS.NOINC R8 ;  /* 0x0000000008007343 */ /* 0x004fea0003c00000 */
.L_x_2:
[----:B------:R-:W-:Y:S02]  /*0360*/  IMAD.U32 R0, R22, 0x10000, RZ ;  /* 0x0001000016007824 */ /* 0x000fe400078e00ff */
[----:B------:R-:W-:Y:S01]  /*0370*/  HFMA2 R3, -RZ, RZ, 0, 5.9604644775390625e-08 ;  /* 0x00000001ff037431 */ /* 0x000fe200000001ff */
[----:B------:R0:W1:Y:S01]  /*0380*/  LDC.64 R8, c[0x4][R16] ;  /* 0x0100000010087b82 */ /* 0x0000620000000a00 */
[----:B------:R-:W2:Y:S01]  /*0390*/  LDCU.64 UR4, c[0x4][URZ] ;  /* 0x01000000ff0477ac */ /* 0x000ea20008000a00 */
[----:B------:R-:W-:Y:S01]  /*03a0*/  IMAD.MOV.U32 R6, RZ, RZ, R17 ;  /* 0x000000ffff067224 */ /* 0x000fe200078e0011 */
[----:B------:R-:W-:Y:S02]  /*03b0*/  SHF.R.S32.HI R0, RZ, 0x18, R0 ;  /* 0x00000018ff007819 */ /* 0x000fe40000011400 */
[----:B------:R-:W-:Y:S01]  /*03c0*/  MOV R7, R18 ;  /* 0x0000001200077202 */ /* 0x000fe20000000f00 */
[----:B------:R0:W-:Y:S04]  /*03d0*/  STL.64 [R1], R2 ;  /* 0x0000000201007387 */ /* 0x0001e80000100a00 */
[----:B------:R0:W-:Y:S01]  /*03e0*/  STL [R1+0x8], R0 ;  /* 0x0000080001007387 */ /* 0x0001e20000100800 */
[----:B--2---:R-:W-:-:S02]  /*03f0*/  IMAD.U32 R4, RZ, RZ, UR4 ;  /* 0x00000004ff047e24 */ /* 0x004fc4000f8e00ff */
[----:B0-----:R-:W-:-:S07]  /*0400*/  IMAD.U32 R5, RZ, RZ, UR5 ;  /* 0x00000005ff057e24 */ /* 0x001fce000f8e00ff */
[----:B------:R-:W-:-:S07]  /*0410*/  LEPC R20, `(.L_x_3) ;  /* 0x000000001014794e */ /* 0x000fce0000000000 */
[----:B-1----:R-:W-:Y:S05]  /*0420*/  CALL.ABS.NOINC R8 ;  /* 0x0000000008007343 */ /* 0x002fea0003c00000 */
.L_x_3:
[----:B------:R-:W-:Y:S01]  /*0430*/  IMAD.SHL.U32 R0, R22, 0x100, RZ ;  /* 0x0000010016007824 */ /* 0x000fe200078e00ff */
[----:B------:R0:W1:Y:S01]  /*0440*/  LDC.64 R8, c[0x4][R16] ;  /* 0x0100000010087b82 */ /* 0x0000620000000a00 */
[----:B------:R-:W-:Y:S01]  /*0450*/  IMAD.MOV.U32 R3, RZ, RZ, 0x2 ;  /* 0x00000002ff037424 */ /* 0x000fe200078e00ff */
[----:B------:R-:W2:Y:S01]  /*0460*/  LDCU.64 UR4, c[0x4][URZ] ;  /* 0x01000000ff0477ac */ /* 0x000ea20008000a00 */
[----:B------:R-:W-:Y:S01]  /*0470*/  IMAD.MOV.U32 R6, RZ, RZ, R17 ;  /* 0x000000ffff067224 */ /* 0x000fe200078e0011 */
[----:B------:R-:W-:Y:S01]  /*0480*/  SHF.R.S32.HI R0, RZ, 0x18, R0 ;  /* 0x00000018ff007819 */ /* 0x000fe20000011400 */
[----:B------:R-:W-:Y:S01]  /*0490*/  IMAD.MOV.U32 R7, RZ, RZ, R18 ;  /* 0x000000ffff077224 */ /* 0x000fe200078e0012 */
[----:B------:R0:W-:Y:S04]  /*04a0*/  STL.64 [R1], R2 ;  /* 0x0000000201007387 */ /* 0x0001e80000100a00 */
[----:B------:R0:W-:Y:S01]  /*04b0*/  STL [R1+0x8], R0 ;  /* 0x0000080001007387 */ /* 0x0001e20000100800 */
[----:B--2---:R-:W-:Y:S01]  /*04c0*/  IMAD.U32 R4, RZ, RZ, UR4 ;  /* 0x00000004ff047e24 */ /* 0x004fe2000f8e00ff */
[----:B0-----:R-:W-:-:S07]  /*04d0*/  MOV R5, UR5 ;  /* 0x0000000500057c02 */ /* 0x001fce0008000f00 */
[----:B------:R-:W-:-:S07]  /*04e0*/  LEPC R20, `(.L_x_4) ;  /* 0x000000001014794e */ /* 0x000fce0000000000 */
[----:B-1----:R-:W-:Y:S05]  /*04f0*/  CALL.ABS.NOINC R8 ;  /* 0x0000000008007343 */ /* 0x002fea0003c00000 */
.L_x_4:
[----:B------:R-:W-:Y:S01]  /*0500*/  IMAD.MOV.U32 R3, RZ, RZ, 0x3 ;  /* 0x00000003ff037424 */ /* 0x000fe200078e00ff */
[----:B------:R-:W-:Y:S01]  /*0510*/  SHF.R.S32.HI R22, RZ, 0x18, R22 ;  /* 0x00000018ff167819 */ /* 0x000fe20000011416 */
[----:B------:R0:W1:Y:S01]  /*0520*/  LDC.64 R8, c[0x4][R16] ;  /* 0x0100000010087b82 */ /* 0x0000620000000a00 */
[----:B------:R-:W2:Y:S01]  /*0530*/  LDCU.64 UR4, c[0x4][URZ] ;  /* 0x01000000ff0477ac */ /* 0x000ea20008000a00 */
[----:B------:R-:W-:Y:S01]  /*0540*/  IMAD.MOV.U32 R6, RZ, RZ, R17 ;  /* 0x000000ffff067224 */ /* 0x000fe200078e0011 */
[----:B------:R0:W-:Y:S01]  /*0550*/  STL.64 [R1], R2 ;  /* 0x0000000201007387 */ /* 0x0001e20000100a00 */
[----:B------:R-:W-:-:S03]  /*0560*/  IMAD.MOV.U32 R7, RZ, RZ, R18 ;  /* 0x000000ffff077224 */ /* 0x000fc600078e0012 */
[----:B------:R0:W-:Y:S01]  /*0570*/  STL [R1+0x8], R22 ;  /* 0x0000081601007387 */ /* 0x0001e20000100800 */
[----:B--2---:R-:W-:Y:S01]  /*0580*/  MOV R4, UR4 ;  /* 0x0000000400047c02 */ /* 0x004fe20008000f00 */
[----:B0-----:R-:W-:-:S07]  /*0590*/  IMAD.U32 R5, RZ, RZ, UR5 ;  /* 0x00000005ff057e24 */ /* 0x001fce000f8e00ff */
[----:B------:R-:W-:-:S07]  /*05a0*/  LEPC R20, `(.L_x_5) ;  /* 0x000000001014794e */ /* 0x000fce0000000000 */
[----:B-1----:R-:W-:Y:S05]  /*05b0*/  CALL.ABS.NOINC R8 ;  /* 0x0000000008007343 */ /* 0x002fea0003c00000 */
.L_x_5:
[----:B------:R-:W-:Y:S01]  /*05c0*/  HFMA2 R3, -RZ, RZ, 0, 2.384185791015625e-07 ;  /* 0x00000004ff037431 */ /* 0x000fe200000001ff */
[----:B------:R-:W-:Y:S01]  /*05d0*/  PRMT R0, R23, 0x8880, RZ ;  /* 0x0000888017007816 */ /* 0x000fe200000000ff */
[----:B------:R0:W1:Y:S01]  /*05e0*/  LDC.64 R8, c[0x4][R16] ;  /* 0x0100000010087b82 */ /* 0x0000620000000a00 */
[----:B------:R-:W2:Y:S01]  /*05f0*/  LDCU.64 UR4, c[0x4][URZ] ;  /* 0x01000000ff0477ac */ /* 0x000ea20008000a00 */
[----:B------:R-:W-:Y:S01]  /*0600*/  MOV R6, R17 ;  /* 0x0000001100067202 */ /* 0x000fe20000000f00 */
[----:B------:R-:W-:Y:S01]  /*0610*/  IMAD.MOV.U32 R7, RZ, RZ, R18 ;  /* 0x000000ffff077224 */ /* 0x000fe200078e0012 */
[----:B------:R0:W-:Y:S04]  /*0620*/  STL [R1+0x8], R0 ;  /* 0x0000080001007387 */ /* 0x0001e80000100800 */
[----:B------:R0:W-:Y:S01]  /*0630*/  STL.64 [R1], R2 ;  /* 0x0000000201007387 */ /* 0x0001e20000100a00 */
[----:B--2---:R-:W-:-:S02]  /*0640*/  IMAD.U32 R4, RZ, RZ, UR4 ;  /* 0x00000004ff047e24 */ /* 0x004fc4000f8e00ff */
[----:B0-----:R-:W-:-:S07]  /*0650*/  IMAD.U32 R5, RZ, RZ, UR5 ;  /* 0x00000005ff057e24 */ /* 0x001fce000f8e00ff */
[----:B------:R-:W-:-:S07]  /*0660*/  LEPC R20, `(.L_x_6) ;  /* 0x000000001014794e */ /* 0x000fce0000000000 */
[----:B-1----:R-:W-:Y:S05]  /*0670*/  CALL.ABS.NOINC R8 ;  /* 0x0000000008007343 */ /* 0x002fea0003c00000 */
.L_x_6:
[----:B------:R-:W-:Y:S02]  /*0680*/  IMAD.U32 R0, R23, 0x10000, RZ ;  /* 0x0001000017007824 */ /* 0x000fe400078e00ff */
[----:B------:R-:W-:Y:S01]  /*0690*/  HFMA2 R3, -RZ, RZ, 0, 2.98023223876953125e-07 ;  /* 0x00000005ff037431 */ /* 0x000fe200000001ff */
[----:B------:R0:W1:Y:S01]  /*06a0*/  LDC.64 R8, c[0x4][R16] ;  /* 0x0100000010087b82 */ /* 0x0000620000000a00 */
[----:B------:R-:W2:Y:S01]  /*06b0*/  LDCU.64 UR4, c[0x4][URZ] ;  /* 0x01000000ff0477ac */ /* 0x000ea20008000a00 */
[----:B------:R-:W-:Y:S01]  /*06c0*/  MOV R6, R17 ;  /* 0x0000001100067202 */ /* 0x000fe20000000f00 */
[----:B------:R-:W-:Y:S01]  /*06d0*/  IMAD.MOV.U32 R7, RZ, RZ, R18 ;  /* 0x000000ffff077224 */ /* 0x000fe200078e0012 */
[----:B------:R-:W-:Y:S01]  /*06e0*/  SHF.R.S32.HI R0, RZ, 0x18, R0 ;  /* 0x00000018ff007819 */ /* 0x000fe20000011400 */
[----:B------:R0:W-:Y:S04]  /*06f0*/  STL.64 [R1], R2 ;  /* 0x0000000201007387 */ /* 0x0001e80000100a00 */
[----:B------:R0:W-:Y:S01]  /*0700*/  STL [R1+0x8], R0 ;  /* 0x0000080001007387 */ /* 0x0001e20000100800 */
[----:B--2---:R-:W-:-:S02]  /*0710*/  IMAD.U32 R4, RZ, RZ, UR4 ;  /* 0x00000004ff047e24 */ /* 0x004fc4000f8e00ff */
[----:B0-----:R-:W-:-:S07]  /*0720*/  IMAD.U32 R5, RZ, RZ, UR5 ;  /* 0x00000005ff057e24 */ /* 0x001fce000f8e00ff */
[----:B------:R-:W-:-:S07]  /*0730*/  LEPC R20, `(.L_x_7) ;  /* 0x000000001014794e */ /* 0x000fce0000000000 */
[----:B-1----:R-:W-:Y:S05]  /*0740*/  CALL.ABS.NOINC R8 ;  /* 0x0000000008007343 */ /* 0x002fea0003c00000 */
.L_x_7:
[----:B------:R-:W-:Y:S02]  /*0750*/  IMAD.SHL.U32 R0, R23, 0x100, RZ ;  /* 0x0000010017007824 */ /* 0x000fe400078e00ff */
[----:B------:R-:W-:Y:S01]  /*0760*/  HFMA2 R3, -RZ, RZ, 0, 3.5762786865234375e-07 ;  /* 0x00000006ff037431 */ /* 0x000fe200000001ff */
        /* <DEDUP_REMOVED lines=11> */
.L_x_8:
[----:B------:R-:W-:Y:S02]  /*0820*/  HFMA2 R9, -RZ, RZ, 0, 4.17232513427734375e-07 ;  /* 0x00000007ff097431 */ /* 0x000fe400000001ff */
[----:B------:R-:W-:Y:S01]  /*0830*/  IMAD.MOV.U32 R8, RZ, RZ, R2 ;  /* 0x000000ffff087224 */ /* 0x000fe200078e0002 */
[----:B------:R-:W-:Y:S01]  /*0840*/  SHF.R.S32.HI R0, RZ, 0x18, R23 ;  /* 0x00000018ff007819 */ /* 0x000fe20000011417 */
[----:B------:R0:W1:Y:S01]  /*0850*/  LDC.64 R2, c[0x4][R16] ;  /* 0x0100000010027b82 */ /* 0x0000620000000a00 */
[----:B------:R-:W2:Y:S01]  /*0860*/  LDCU.64 UR4, c[0x4][URZ] ;  /* 0x01000000ff0477ac */ /* 0x000ea20008000a00 */
[----:B------:R-:W-:Y:S01]  /*0870*/  MOV R6, R17 ;  /* 0x0000001100067202 */ /* 0x000fe20000000f00 */
[----:B------:R-:W-:Y:S01]  /*0880*/  IMAD.MOV.U32 R7, RZ, RZ, R18 ;  /* 0x000000ffff077224 */ /* 0x000fe200078e0012 */
[----:B------:R0:W-:Y:S04]  /*0890*/  STL.64 [R1], R8 ;  /* 0x0000000801007387 */ /* 0x0001e80000100a00 */
[----:B------:R0:W-:Y:S01]  /*08a0*/  STL [R1+0x8], R0 ;  /* 0x0000080001007387 */ /* 0x0001e20000100800 */
[----:B--2---:R-:W-:-:S02]  /*08b0*/  IMAD.U32 R4, RZ, RZ, UR4 ;  /* 0x00000004ff047e24 */ /* 0x004fc4000f8e00ff */
[----:B0-----:R-:W-:-:S07]  /*08c0*/  IMAD.U32 R5, RZ, RZ, UR5 ;  /* 0x00000005ff057e24 */ /* 0x001fce000f8e00ff */
[----:B------:R-:W-:-:S07]  /*08d0*/  LEPC R20, `(.L_x_9) ;  /* 0x000000001014794e */ /* 0x000fce0000000000 */
[----:B-1----:R-:W-:Y:S05]  /*08e0*/  CALL.ABS.NOINC R2 ;  /* 0x0000000002007343 */ /* 0x002fea0003c00000 */
.L_x_9:
[----:B------:R-:W-:Y:S05]  /*08f0*/  EXIT ;  /* 0x000000000000794d */ /* 0x000fea0003800000 */
.L_x_10:
        /* <DEDUP_REMOVED lines=16> */
.L_x_30:


//--------------------- .text._Z14row_major_testPa --------------------------
	.section	.text._Z14row_major_testPa,"ax",@progbits
	.align	128
        .global         _Z14row_major_testPa
        .type           _Z14row_major_testPa,@function
        .size           _Z14row_major_testPa,(.L_x_31 - _Z14row_major_testPa)
        .other          _Z14row_major_testPa,@"STO_CUDA_ENTRY STV_DEFAULT"
_Z14row_major_testPa:
.text._Z14row_major_testPa:
        /* <DEDUP_REMOVED lines=22> */
[----:B------:R0:W5:Y:S01]  /*0160*/  LDG.E.U8 R25, desc[UR4][R2.64+0x1e0] ;  /* 0x0001e00402197981 */ /* 0x000162000c1e1100 */
[----:B------:R-:W1:Y:S01]  /*0170*/  S2UR UR6, SR_CgaCtaId ;  /* 0x00000000000679c3 */ /* 0x000e620000008800 */
[----:B------:R-:W-:Y:S01]  /*0180*/  UMOV UR4, 0x400 ;  /* 0x0000040000047882 */ /* 0x000fe20000000000 */
[C---:B------:R-:W-:Y:S01]  /*0190*/  IMAD.SHL.U32 R4, R26.reuse, 0x20, RZ ;  /* 0x000000201a047824 */ /* 0x040fe200078e00ff */
[----:B------:R-:W-:-:S04]  /*01a0*/  LOP3.LUT R5, R26, 0x3f0, RZ, 0xc0, !PT ;  /* 0x000003f01a057812 */ /* 0x000fc800078ec0ff */
[----:B------:R-:W-:Y:S01]  /*01b0*/  LOP3.LUT R4, R4, 0x1e0, RZ, 0xc0, !PT ;  /* 0x000001e004047812 */ /* 0x000fe200078ec0ff */
[----:B------:R-:W0:Y:S01]  /*01c0*/  S2UR UR7, SR_SWINHI ;  /* 0x00000000000779c3 */ /* 0x000e220000002f00 */
[----:B-1----:R-:W-:-:S07]  /*01d0*/  ULEA UR6, UR6, UR4, 0x18 ;  /* 0x0000000406067291 */ /* 0x002fce000f8ec0ff */
[----:B------:R-:W-:Y:S01]  /*01e0*/  UMOV UR4, UR6 ;  /* 0x0000000600047c82 */ /* 0x000fe20008000000 */
[----:B0-----:R-:W-:Y:S01]  /*01f0*/  UMOV UR5, UR7 ;  /* 0x0000000700057c82 */ /* 0x001fe20008000000 */
[----:B------:R-:W-:Y:S02]  /*0200*/  IADD3 R4, P0, P1, R4, UR4, R5 ;  /* 0x0000000404047c10 */ /* 0x000fe4000f91e005 */
[----:B------:R-:W0:Y:S02]  /*0210*/  LDCU UR4, c[0x0][0x2f8] ;  /* 0x00005f00ff0477ac */ /* 0x000e240008000800 */
[----:B------:R-:W-:Y:S01]  /*0220*/  IADD3.X R5, PT, PT, RZ, UR5, RZ, P0, P1 ;  /* 0x00000005ff057c10 */ /* 0x000fe200087e24ff */
[----:B------:R-:W1:Y:S01]  /*0230*/  LDCU UR5, c[0x0][0x2fc] ;  /* 0x00005f80ff0577ac */ /* 0x000e620008000800 */
[----:B------:R-:W-:Y:S02]  /*0240*/  ISETP.NE.AND P0, PT, R26, RZ, PT ;  /* 0x000000ff1a00720c */ /* 0x000fe40003f05270 */
[----:B------:R-:W-:-:S02]  /*0250*/  MOV R4, R4 ;  /* 0x0000000400047202 */ /* 0x000fc40000000f00 */
[----:B0-----:R-:W-:-:S04]  /*0260*/  IADD3 R2, P1, PT, R1, UR4, RZ ;  /* 0x0000000401027c10 */ /* 0x001fc8000ff3e0ff */
[----:B-1----:R-:W-:Y:S01]  /*0270*/  IADD3.X R22, PT, PT, RZ, UR5, RZ, P1, !PT ;  /* 0x00000005ff167c10 */ /* 0x002fe20008ffe4ff */
[----:B--2---:R0:W-:Y:S04]  /*0280*/  STS.U8 [R26+UR6], R0 ;  /* 0x000000001a007988 */ /* 0x0041e80008000006 */
[----:B---3--:R0:W-:Y:S04]  /*0290*/  STS.U8 [R26+UR6+0x20], R6 ;  /* 0x000020061a007988 */ /* 0x0081e80008000006 */
[----:B----4-:R0:W-:Y:S04]  /*02a0*/  STS.U8 [R26+UR6+0x40], R7 ;  /* 0x000040071a007988 */ /* 0x0101e80008000006 */
[----:B-----5:R0:W-:Y:S04]  /*02b0*/  STS.U8 [R26+UR6+0x60], R8 ;  /* 0x000060081a007988 */ /* 0x0201e80008000006 */
[----:B------:R0:W-:Y:S04]  /*02c0*/  STS.U8 [R26+UR6+0x80], R9 ;  /* 0x000080091a007988 */ /* 0x0001e80008000006 */
        /* <DEDUP_REMOVED lines=11> */
[----:B------:R0:W1:Y:S01]  /*0380*/  LDSM.16.M88.4 R16, [R4] ;  /* 0x000000000410783b */ /* 0x0000620000000200 */
[----:B------:R-:W-:Y:S05]  /*0390*/  @P0 EXIT ;  /* 0x000000000000094d */ /* 0x000fea0003800000 */
[----:B01----:R-:W-:Y:S01]  /*03a0*/  PRMT R0, R16, 0x8880, RZ ;  /* 0x0000888010007816 */ /* 0x003fe200000000ff */
[----:B------:R0:W-:Y:S01]  /*03b0*/  STL.64 [R1], RZ ;  /* 0x000000ff01007387 */ /* 0x0001e20000100a00 */
[----:B------:R-:W-:Y:S01]  /*03c0*/  MOV R23, 0x8 ;  /* 0x0000000800177802 */ /* 0x000fe20000000f00 */
[----:B------:R-:W1:Y:S01]  /*03d0*/  LDCU.64 UR4, c[0x4][URZ] ;  /* 0x01000000ff0477ac */ /* 0x000e620008000a00 */
[----:B------:R-:W-:Y:S01]  /*03e0*/  IMAD.MOV.U32 R6, RZ, RZ, R2 ;  /* 0x000000ffff067224 */ /* 0x000fe200078e0002 */
[----:B------:R0:W-:Y:S01]  /*03f0*/  STL [R1+0x8], R0 ;  /* 0x0000080001007387 */ /* 0x0001e20000100800 */
[----:B------:R0:W2:Y:S01]  /*0400*/  LDC.64 R8, c[0x4][R23] ;  /* 0x0100000017087b82 */ /* 0x0000a20000000a00 */
[----:B------:R-:W-:Y:S01]  /*0410*/  MOV R7, R22 ;  /* 0x0000001600077202 */ /* 0x000fe20000000f00 */
[----:B-1----:R-:W-:Y:S02]  /*0420*/  IMAD.U32 R4, RZ, RZ, UR4 ;  /* 0x00000004ff047e24 */ /* 0x002fe4000f8e00ff */
[----:B0-----:R-:W-:-:S07]  /*0430*/  IMAD.U32 R5, RZ, RZ, UR5 ;  /* 0x00000005ff057e24 */ /* 0x001fce000f8e00ff */
[----:B------:R-:W-:-:S07]  /*0440*/  LEPC R20, `(.L_x_11) ;  /* 0x000000001014794e */ /* 0x000fce0000000000 */
[----:B--2---:R-:W-:Y:S05]  /*0450*/  CALL.ABS.NOINC R8 ;  /* 0x0000000008007343 */ /* 0x004fea0003c00000 */
.L_x_11:
[----:B------:R-:W-:Y:S01]  /*0460*/  IMAD.U32 R0, R16, 0x10000, RZ ;  /* 0x0001000010007824 */ /* 0x000fe200078e00ff */
[----:B------:R0:W1:Y:S01]  /*0470*/  LDC.64 R8, c[0x4][R23] ;  /* 0x0100000017087b82 */ /* 0x0000620000000a00 */
[----:B------:R-:W-:Y:S01]  /*0480*/  IMAD.MOV.U32 R11, RZ, RZ, 0x1 ;  /* 0x00000001ff0b7424 */ /* 0x000fe200078e00ff */
[----:B------:R-:W2:Y:S01]  /*0490*/  LDCU.64 UR4, c[0x4][URZ] ;  /* 0x01000000ff0477ac */ /* 0x000ea20008000a00 */
[----:B------:R-:W-:Y:S01]  /*04a0*/  IMAD.MOV.U32 R10, RZ, RZ, RZ ;  /* 0x000000ffff0a7224 */ /* 0x000fe200078e00ff */
[----:B------:R-:W-:Y:S01]  /*04b0*/  SHF.R.S32.HI R0, RZ, 0x18, R0 ;  /* 0x00000018ff007819 */ /* 0x000fe20000011400 */
[----:B------:R-:W-:Y:S01]  /*04c0*/  IMAD.MOV.U32 R6, RZ, RZ, R2 ;  /* 0x000000ffff067224 */ /* 0x000fe200078e0002 */
[----:B------:R-:W-:Y:S02]  /*04d0*/  MOV R7, R22 ;  /* 0x0000001600077202 */ /* 0x000fe40000000f00 */
[----:B------:R0:W-:Y:S04]  /*04e0*/  STL.64 [R1], R10 ;  /* 0x0000000a01007387 */ /* 0x0001e80000100a00 */
[----:B------:R0:W-:Y:S01]  /*04f0*/  STL [R1+0x8], R0 ;  /* 0x0000080001007387 */ /* 0x0001e20000100800 */
[----:B--2---:R-:W-:Y:S01]  /*0500*/  MOV R4, UR4 ;  /* 0x0000000400047c02 */ /* 0x004fe20008000f00 */
[----:B------:R-:W-:-:S07]  /*0510*/  IMAD.U32 R5, RZ, RZ, UR5 ;  /* 0x00000005ff057e24 */ /* 0x000fce000f8e00ff */
[----:B------:R-:W-:-:S07]  /*0520*/  LEPC R20, `(.L_x_12) ;  /* 0x000000001014794e */ /* 0x000fce0000000000 */
[----:B01----:R-:W-:Y:S05]  /*0530*/  CALL.ABS.NOINC R8 ;  /* 0x0000000008007343 */ /* 0x003fea0003c00000 */
.L_x_12:
[----:B------:R-:W-:Y:S02]  /*0540*/  IMAD.SHL.U32 R0, R16, 0x100, RZ ;  /* 0x0000010010007824 */ /* 0x000fe400078e00ff */
[----:B------:R-:W-:Y:S02]  /*0550*/  HFMA2 R10, -RZ, RZ, 0, 0 ;  /* 0x00000000ff0a7431 */ /* 0x000fe400000001ff */
[----:B------:R-:W-:Y:S01]  /*0560*/  IMAD.MOV.U32 R11, RZ, RZ, 0x2 ;  /* 0x00000002ff0b7424 */ /* 0x000fe200078e00ff */
[----:B------:R0:W1:Y:S01]  /*0570*/  LDC.64 R8, c[0x4][R23] ;  /* 0x0100000017087b82 */ /* 0x0000620000000a00 */
[----:B------:R-:W2:Y:S01]  /*0580*/  LDCU.64 UR4, c[0x4][URZ] ;  /* 0x01000000ff0477ac */ /* 0x000ea20008000a00 */
[----:B------:R-:W-:Y:S01]  /*0590*/  SHF.R.S32.HI R0, RZ, 0x18, R0 ;  /* 0x00000018ff007819 */ /* 0x000fe20000011400 */
[----:B------:R-:W-:Y:S01]  /*05a0*/  IMAD.MOV.U32 R7, RZ, RZ, R22 ;  /* 0x000000ffff077224 */ /* 0x000fe200078e0016 */
[----:B------:R-:W-:Y:S01]  /*05b0*/  MOV R6, R2 ;  /* 0x0000000200067202 */ /* 0x000fe20000000f00 */
[----:B------:R0:W-:Y:S04]  /*05c0*/  STL.64 [R1], R10 ;  /* 0x0000000a01007387 */ /* 0x0001e80000100a00 */
[----:B------:R0:W-:Y:S01]  /*05d0*/  STL [R1+0x8], R0 ;  /* 0x0000080001007387 */ /* 0x0001e20000100800 */
[----:B--2---:R-:W-:-:S02]  /*05e0*/  IMAD.U32 R4, RZ, RZ, UR4 ;  /* 0x00000004ff047e24 */ /* 0x004fc4000f8e00ff */
[----:B0-----:R-:W-:-:S07]  /*05f0*/  IMAD.U32 R5, RZ, RZ, UR5 ;  /* 0x00000005ff057e24 */ /* 0x001fce000f8e00ff */
[----:B------:R-:W-:-:S07]  /*0600*/  LEPC R20, `(.L_x_13) ;  /* 0x000000001014794e */ /* 0x000fce0000000000 */
[----:B-1----:R-:W-:Y:S05]  /*0610*/  CALL.ABS.NOINC R8 ;  /* 0x0000000008007343 */ /* 0x002fea0003c00000 */
.L_x_13:
[----:B------:R-:W-:Y:S02]  /*0620*/  HFMA2 R10, -RZ, RZ, 0, 0 ;  /* 0x00000000ff0a7431 */ /* 0x000fe400000001ff */
[----:B------:R-:W-:Y:S01]  /*0630*/  IMAD.MOV.U32 R11, RZ, RZ, 0x3 ;  /* 0x00000003ff0b7424 */ /* 0x000fe200078e00ff */
        /* <DEDUP_REMOVED lines=11> */
.L_x_14:
[----:B------:R-:W-:Y:S01]  /*06f0*/  HFMA2 R10, -RZ, RZ, 0, 0 ;  /* 0x00000000ff0a7431 */ /* 0x000fe200000001ff */
[----:B------:R-:W-:Y:S01]  /*0700*/  PRMT R0, R17, 0x8880, RZ ;  /* 0x0000888011007816 */ /* 0x000fe200000000ff */
[----:B------:R-:W-:Y:S01]  /*0710*/  IMAD.MOV.U32 R11, RZ, RZ, 0x4 ;  /* 0x00000004ff0b7424 */ /* 0x000fe200078e00ff */
[----:B------:R0:W1:Y:S01]  /*0720*/  LDC.64 R8, c[0x4][R23] ;  /* 0x0100000017087b82 */ /* 0x0000620000000a00 */
[----:B------:R-:W2:Y:S01]  /*0730*/  LDCU.64 UR4, c[0x4][URZ] ;  /* 0x01000000ff0477ac */ /* 0x000ea20008000a00 */
[----:B------:R-:W-:Y:S01]  /*0740*/  MOV R6, R2 ;  /* 0x0000000200067202 */ /* 0x000fe20000000f00 */
[----:B------:R0:W-:Y:S01]  /*0750*/  STL [R1+0x8], R0 ;  /* 0x0000080001007387 */ /* 0x0001e20000100800 */
[----:B------:R-:W-:-:S03]  /*0760*/  IMAD.MOV.U32 R7, RZ, RZ, R22 ;  /* 0x000000ffff077224 */ /* 0x000fc600078e0016 */
[----:B------:R0:W-:Y:S01]  /*0770*/  STL.64 [R1], R10 ;  /* 0x0000000a01007387 */ /* 0x0001e20000100a00 */
[----:B--2---:R-:W-:Y:S02]  /*0780*/  IMAD.U32 R4, RZ, RZ, UR4 ;  /* 0x00000004ff047e24 */ /* 0x004fe4000f8e00ff */
[----:B0-----:R-:W-:-:S07]  /*0790*/  IMAD.U32 R5, RZ, RZ, UR5 ;  /* 0x00000005ff057e24 */ /* 0x001fce000f8e00ff */
[----:B------:R-:W-:-:S07]  /*07a0*/  LEPC R20, `(.L_x_15) ;  /* 0x000000001014794e */ /* 0x000fce0000000000 */
[----:B-1----:R-:W-:Y:S05]  /*07b0*/  CALL.ABS.NOINC R8 ;  /* 0x0000000008007343 */ /* 0x002fea0003c00000 */
.L_x_15:
[----:B------:R-:W-:Y:S02]  /*07c0*/  IMAD.U32 R0, R17, 0x10000, RZ ;  /* 0x0001000011007824 */ /* 0x000fe400078e00ff */
[----:B------:R-:W-:Y:S02]  /*07d0*/  HFMA2 R11, -RZ, RZ, 0, 2.98023223876953125e-07 ;  /* 0x00000005ff0b7431 */ /* 0x000fe400000001ff */
[----:B------:R-:W-:Y:S01]  /*07e0*/  IMAD.MOV.U32 R10, RZ, RZ, RZ ;  /* 0x000000ffff0a7224 */ /* 0x000fe200078e00ff */
[----:B------:R0:W1:Y:S01]  /*07f0*/  LDC.64 R8, c[0x4][R23] ;  /* 0x0100000017087b82 */ /* 0x0000620000000a00 */
[----:B------:R-:W2:Y:S01]  /*0800*/  LDCU.64 UR4, c[0x4][URZ] ;  /* 0x01000000ff0477ac */ /* 0x000ea20008000a00 */
[----:B------:R-:W-:Y:S01]  /*0810*/  SHF.R.S32.HI R0, RZ, 0x18, R0 ;  /* 0x00000018ff007819 */ /* 0x000fe20000011400 */
[----:B------:R-:W-:Y:S01]  /*0820*/  IMAD.MOV.U32 R6, RZ, RZ, R2 ;  /* 0x000000ffff067224 */ /* 0x000fe200078e0002 */
[----:B------:R0:W-:Y:S01]  /*0830*/  STL.64 [R1], R10 ;  /* 0x0000000a01007387 */ /* 0x0001e20000100a00 */
[----:B------:R-:W-:-:S03]  /*0840*/  IMAD.MOV.U32 R7, RZ, RZ, R22 ;  /* 0x000000ffff077224 */ /* 0x000fc600078e0016 */
[----:B------:R0:W-:Y:S01]  /*0850*/  STL [R1+0x8], R0 ;  /* 0x0000080001007387 */ /* 0x0001e20000100800 */
[----:B--2---:R-:W-:Y:S01]  /*0860*/  IMAD.U32 R4, RZ, RZ, UR4 ;  /* 0x00000004ff047e24 */ /* 0x004fe2000f8e00ff */
[----:B0-----:R-:W-:-:S07]  /*0870*/  MOV R5, UR5 ;  /* 0x0000000500057c02 */ /* 0x001fce0008000f00 */
[----:B------:R-:W-:-:S07]  /*0880*/  LEPC R20, `(.L_x_16) ;  /* 0x000000001014794e */ /* 0x000fce0000000000 */
[----:B-1----:R-:W-:Y:S05]  /*0890*/  CALL.ABS.NOINC R8 ;  /* 0x0000000008007343 */ /* 0x002fea0003c00000 */
.L_x_16:
[----:B------:R-:W-:Y:S01]  /*08a0*/  SHF.L.U32 R0, R17, 0x8, RZ ;  /* 0x0000000811007819 */ /* 0x000fe200000006ff */
[----:B------:R-:W-:Y:S01]  /*08b0*/  IMAD.MOV.U32 R11, RZ, RZ, 0x6 ;  /* 0x00000006ff0b7424 */ /* 0x000fe200078e00ff */
[----:B------:R0:W1:Y:S01]  /*08c0*/  LDC.64 R8, c[0x4][R23] ;  /* 0x0100000017087b82 */ /* 0x0000620000000a00 */
[----:B------:R-:W-:Y:S01]  /*08d0*/  IMAD.MOV.U32 R10, RZ, RZ, RZ ;  /* 0x000000ffff0a7224 */ /* 0x000fe200078e00ff */
[----:B------:R-:W-:Y:S01]  /*08e0*/  SHF.R.S32.HI R0, RZ, 0x18, R0 ;  /* 0x00000018ff007819 */ /* 0x000fe20000011400 */
[----:B------:R-:W2:Y:S01]  /*08f0*/  LDCU.64 UR4, c[0x4][URZ] ;  /* 0x01000000ff0477ac */ /* 0x000ea20008000a00 */
[----:B------:R-:W-:Y:S01]  /*0900*/  IMAD.MOV.U32 R6, RZ, RZ, R2 ;  /* 0x000000ffff067224 */ /* 0x000fe200078e0002 */
[----:B------:R-:W-:Y:S01]  /*0910*/  MOV R7, R22 ;  /* 0x0000001600077202 */ /* 0x000fe20000000f00 */
[----:B------:R0:W-:Y:S04]  /*0920*/  STL.64 [R1], R10 ;  /* 0x0000000a01007387 */ /* 0x0001e80000100a00 */
[----:B------:R0:W-:Y:S01]  /*0930*/  STL [R1+0x8], R0 ;  /* 0x0000080001007387 */ /* 0x0001e20000100800 */
[----:B--2---:R-:W-:Y:S01]  /*0940*/  MOV R4, UR4 ;  /* 0x0000000400047c02 */ /* 0x004fe20008000f00 */
[----:B0-----:R-:W-:-:S07]  /*0950*/  IMAD.U32 R5, RZ, RZ, UR5 ;  /* 0x00000005ff057e24 */ /* 0x001fce000f8e00ff */
[----:B------:R-:W-:-:S07]  /*0960*/  LEPC R20, `(.L_x_17) ;  /* 0x000000001014794e */ /* 0x000fce0000000000 */
[----:B-1----:R-:W-:Y:S05]  /*0970*/  CALL.ABS.NOINC R8 ;  /* 0x0000000008007343 */ /* 0x002fea0003c00000 */
.L_x_17:
[----:B------:R-:W-:Y:S01]  /*0980*/  IMAD.MOV.U32 R11, RZ, RZ, 0x7 ;  /* 0x00000007ff0b7424 */ /* 0x000fe200078e00ff */
[----:B------:R-:W-:Y:S01]  /*0990*/  SHF.R.S32.HI R0, RZ, 0x18, R17 ;  /* 0x00000018ff007819 */ /* 0x000fe20000011411 */
[----:B------:R-:W-:Y:S01]  /*09a0*/  IMAD.MOV.U32 R10, RZ, RZ, RZ ;  /* 0x000000ffff0a7224 */ /* 0x000fe200078e00ff */
[----:B------:R0:W1:Y:S01]  /*09b0*/  LDC.64 R8, c[0x4][R23] ;  /* 0x0100000017087b82 */ /* 0x0000620000000a00 */
[----:B------:R-:W2:Y:S01]  /*09c0*/  LDCU.64 UR4, c[0x4][URZ] ;  /* 0x01000000ff0477ac */ /* 0x000ea20008000a00 */
[----:B------:R-:W-:Y:S01]  /*09d0*/  IMAD.MOV.U32 R6, RZ, RZ, R2 ;  /* 0x000000ffff067224 */ /* 0x000fe200078e0002 */
[----:B------:R0:W-:Y:S01]  /*09e0*/  STL [R1+0x8], R0 ;  /* 0x0000080001007387 */ /* 0x0001e20000100800 */
[----:B------:R-:W-:-:S03]  /*09f0*/  MOV R7, R22 ;  /* 0x0000001600077202 */ /* 0x000fc60000000f00 */
[----:B------:R0:W-:Y:S01]  /*0a00*/  STL.64 [R1], R10 ;  /* 0x0000000a01007387 */ /* 0x0001e20000100a00 */
[----:B--2---:R-:W-:Y:S01]  /*0a10*/  MOV R4, UR4 ;  /* 0x0000000400047c02 */ /* 0x004fe20008000f00 */
[----:B0-----:R-:W-:-:S07]  /*0a20*/  IMAD.U32 R5, RZ, RZ, UR5 ;  /* 0x00000005ff057e24 */ /* 0x001fce000f8e00ff */
[----:B------:R-:W-:-:S07]  /*0a30*/  LEPC R20, `(.L_x_18) ;  /* 0x000000001014794e */ /* 0x000fce0000000000 */
[----:B-1----:R-:W-:Y:S05]  /*0a40*/  CALL.ABS.NOINC R8 ;  /* 0x0000000008007343 */ /* 0x002fea0003c00000 */
.L_x_18:
[----:B------:R-:W-:Y:S01]  /*0a50*/  PRMT R0, R18, 0x8880, RZ ;  /* 0x0000888012007816 */ /* 0x000fe200000000ff */
[----:B------:R-:W-:Y:S01]  /*0a60*/  IMAD.MOV.U32 R11, RZ, RZ, 0x8 ;  /* 0x00000008ff0b7424 */ /* 0x000fe200078e00ff */
[----:B------:R0:W1:Y:S01]  /*0a70*/  LDC.64 R8, c[0x4][R23] ;  /* 0x0100000017087b82 */ /* 0x0000620000000a00 */
[----:B------:R-:W-:Y:S01]  /*0a80*/  IMAD.MOV.U32 R10, RZ, RZ, RZ ;  /* 0x000000ffff0a7224 */ /* 0x000fe200078e00ff */
[----:B------:R-:W2:Y:S01]  /*0a90*/  LDCU.64 UR4, c[0x4][URZ] ;  /* 0x01000000ff0477ac */ /* 0x000ea20008000a00 */
[----:B------:R0:W-:Y:S01]  /*0aa0*/  STL [R1+0x8], R0 ;  /* 0x0000080001007387 */ /* 0x0001e20000100800 */
[----:B------:R-:W-:Y:S01]  /*0ab0*/  IMAD.MOV.U32 R6, RZ, RZ, R2 ;  /* 0x000000ffff067224 */ /* 0x000fe200078e0002 */
[----:B------:R-:W-:Y:S02]  /*0ac0*/  MOV R7, R22 ;  /* 0x0000001600077202 */ /* 0x000fe40000000f00 */
[----:B------:R0:W-:Y:S01]  /*0ad0*/  STL.64 [R1], R10 ;  /* 0x0000000a01007387 */ /* 0x0001e20000100a00 */
[----:B--2---:R-:W-:Y:S01]  /*0ae0*/  MOV R4, UR4 ;  /* 0x0000000400047c02 */ /* 0x004fe20008000f00 */
[----:B0-----:R-:W-:-:S07]  /*0af0*/  IMAD.U32 R5, RZ, RZ, UR5 ;  /* 0x00000005ff057e24 */ /* 0x001fce000f8e00ff */
[----:B------:R-:W-:-:S07]  /*0b00*/  LEPC R20, `(.L_x_19) ;  /* 0x000000001014794e */ /* 0x000fce0000000000 */
[----:B-1----:R-:W-:Y:S05]  /*0b10*/  CALL.ABS.NOINC R8 ;  /* 0x0000000008007343 */ /* 0x002fea0003c00000 */
.L_x_19:
[----:B------:R-:W-:Y:S02]  /*0b20*/  IMAD.U32 R0, R18, 0x10000, RZ ;  /* 0x0001000012007824 */ /* 0x000fe400078e00ff */
        /* <DEDUP_REMOVED lines=13> */
.L_x_20:
[----:B------:R-:W-:Y:S02]  /*0c00*/  IMAD.SHL.U32 R0, R18, 0x100, RZ ;  /* 0x0000010012007824 */ /* 0x000fe400078e00ff */
[----:B------:R-:W-:Y:S02]  /*0c10*/  HFMA2 R11, -RZ, RZ, 0, 5.9604644775390625e-07 ;  /* 0x0000000aff0b7431 */ /* 0x000fe400000001ff */
        /* <DEDUP_REMOVED lines=12> */
.L_x_21:
[----:B------:R-:W-:Y:S02]  /*0ce0*/  HFMA2 R11, -RZ, RZ, 0, 6.55651092529296875e-07 ;  /* 0x0000000bff0b7431 */ /* 0x000fe400000001ff */
[----:B------:R-:W-:Y:S01]  /*0cf0*/  IMAD.MOV.U32 R10, RZ, RZ, RZ ;  /* 0x000000ffff0a7224 */ /* 0x000fe200078e00ff */
[----:B------:R-:W-:Y:S01]  /*0d00*/  SHF.R.S32.HI R18, RZ, 0x18, R18 ;  /* 0x00000018ff127819 */ /* 0x000fe20000011412 */
[----:B------:R0:W1:Y:S01]  /*0d10*/  LDC.64 R8, c[0x4][R23] ;  /* 0x0100000017087b82 */ /* 0x0000620000000a00 */
[----:B------:R-:W2:Y:S01]  /*0d20*/  LDCU.64 UR4, c[0x4][URZ] ;  /* 0x01000000ff0477ac */ /* 0x000ea20008000a00 */
        /* <DEDUP_REMOVED lines=8> */
.L_x_22:
[----:B------:R-:W-:Y:S01]  /*0db0*/  HFMA2 R11, -RZ, RZ, 0, 7.152557373046875e-07 ;  /* 0x0000000cff0b7431 */ /* 0x000fe200000001ff */
[----:B------:R-:W-:Y:S01]  /*0dc0*/  PRMT R0, R19, 0x8880, RZ ;  /* 0x0000888013007816 */ /* 0x000fe200000000ff */
[----:B------:R-:W-:Y:S01]  /*0dd0*/  IMAD.MOV.U32 R10, RZ, RZ, RZ ;  /* 0x000000ffff0a7224 */ /* 0x000fe200078e00ff */
[----:B------:R0:W1:Y:S01]  /*0de0*/  LDC.64 R8, c[0x4][R23] ;  /* 0x0100000017087b82 */ /* 0x0000620000000a00 */
[----:B------:R-:W2:Y:S01]  /*0df0*/  LDCU.64 UR4, c[0x4][URZ] ;  /* 0x01000000ff0477ac */ /* 0x000ea20008000a00 */
[----:B------:R-:W-:Y:S01]  /*0e00*/  IMAD.MOV.U32 R6, RZ, RZ, R2 ;  /* 0x000000ffff067224 */ /* 0x000fe200078e0002 */
[----:B------:R0:W-:Y:S01]  /*0e10*/  STL [R1+0x8], R0 ;  /* 0x0000080001007387 */ /* 0x0001e20000100800 */
[----:B------:R-:W-:-:S03]  /*0e20*/  IMAD.MOV.U32 R7, RZ, RZ, R22 ;  /* 0x000000ffff077224 */ /* 0x000fc600078e0016 */
[----:B------:R0:W-:Y:S01]  /*0e30*/  STL.64 [R1], R10 ;  /* 0x0000000a01007387 */ /* 0x0001e20000100a00 */
[----:B--2---:R-:W-:Y:S01]  /*0e40*/  IMAD.U32 R4, RZ, RZ, UR4 ;  /* 0x00000004ff047e24 */ /* 0x004fe2000f8e00ff */
[----:B0-----:R-:W-:-:S07]  /*0e50*/  MOV R5, UR5 ;  /* 0x0000000500057c02 */ /* 0x001fce0008000f00 */
[----:B------:R-:W-:-:S07]  /*0e60*/  LEPC R20, `(.L_x_23) ;  /* 0x000000001014794e */ /* 0x000fce0000000000 */
[----:B-1----:R-:W-:Y:S05]  /*0e70*/  CALL.ABS.NOINC R8 ;  /* 0x0000000008007343 */ /* 0x002fea0003c00000 */
.L_x_23:
        /* <DEDUP_REMOVED lines=14> */
.L_x_24:
        /* <DEDUP_REMOVED lines=14> */
.L_x_25:
        /* <DEDUP_REMOVED lines=13> */
.L_x_26:
[----:B------:R-:W-:Y:S05]  /*1110*/  EXIT ;  /* 0x000000000000794d */ /* 0x000fea0003800000 */
.L_x_27:
        /* <DEDUP_REMOVED lines=14> */
.L_x_31:


//--------------------- .nv.global.init           --------------------------
	.section	.nv.global.init,"aw",@progbits
.nv.global.init:
	.type		$str,@object
	.size		$str,(.L_0 - $str)
$str:
        /*0000*/ 	.byte	0x4c, 0x61, 0x6e, 0x65, 0x20, 0x25, 0x64, 0x2c, 0x20, 0x44, 0x61, 0x74, 0x61, 0x20, 0x25, 0x64
        /*0010*/ 	.byte	0x3a, 0x20, 0x25, 0x64, 0x0a, 0x00
.L_0:


//--------------------- .nv.shared.reserved.0     --------------------------
	.section	.nv.shared.reserved.0,"aw",@nobits
	.weak		__nv_reservedSMEM_offset_0_alias
	.size		__nv_reservedSMEM_offset_0_alias, 0, 64
	.other		__nv_reservedSMEM_offset_0_alias,@"STO_CUDA_RESERVED_SHARED STV_DEFAULT"
__nv_reservedSMEM_offset_0_alias:
	.zero		0
	.zero		64


//--------------------- .nv.shared._Z8mma_testPaS_Pi --------------------------
	.section	.nv.shared._Z8mma_testPaS_Pi,"aw",@nobits
	.sectionflags	@""
.nv.shared._Z8mma_testPaS_Pi:
	.zero		1792


//--------------------- .nv.shared._Z14col_major_testPa --------------------------
	.section	.nv.shared._Z14col_major_testPa,"aw",@nobits
	.sectionflags	@""
.nv.shared._Z14col_major_testPa:
	.zero		1280


//--------------------- .nv.shared._Z14row_major_testPa --------------------------
	.section	.nv.shared._Z14row_major_testPa,"aw",@nobits
	.sectionflags	@""
.nv.shared._Z14row_major_testPa:
	.zero		1536


//--------------------- .nv.constant0._Z8r2g_testPi --------------------------
	.section	.nv.constant0._Z8r2g_testPi,"a",@progbits
	.sectionflags	@""
	.align	4
.nv.constant0._Z8r2g_testPi:
	.zero		904


//--------------------- .nv.constant0._Z8mma_testPaS_Pi --------------------------
	.section	.nv.constant0._Z8mma_testPaS_Pi,"a",@progbits
	.sectionflags	@""
	.align	4
.nv.constant0._Z8mma_testPaS_Pi:
	.zero		920


//--------------------- .nv.constant0._Z14col_major_testPa --------------------------
	.section	.nv.constant0._Z14col_major_testPa,"a",@progbits
	.sectionflags	@""
	.align	4
.nv.constant0._Z14col_major_testPa:
	.zero		904


//--------------------- .nv.constant0._Z14row_major_testPa --------------------------
	.section	.nv.constant0._Z14row_major_testPa,"a",@progbits
	.sectionflags	@""
	.align	4
.nv.constant0._Z14row_major_testPa:
	.zero		904


//--------------------- SYMBOLS --------------------------

	.type		.nv.reservedSmem.offset0,@object
	.size		.nv.reservedSmem.offset0,0x4
	.type		.nv.reservedSmem.cap,@object
	.size		.nv.reservedSmem.cap,0x4
	.type		vprintf,@function
